//
// Generated by NVIDIA NVVM Compiler
//
// Compiler Build ID: CL-36424714
// Cuda compilation tools, release 13.0, V13.0.88
// Based on NVVM 20.0.0
//

.version 9.0
.target sm_100
.address_size 64

	// .globl	default_function_kernel
// _ZZ25default_function_kernel_3E11ph_8_shared has been demoted

.visible .entry default_function_kernel(
	.param .u64 .ptr .align 1 default_function_kernel_param_0,
	.param .u64 .ptr .align 1 default_function_kernel_param_1,
	.param .u64 .ptr .align 1 default_function_kernel_param_2
)
.maxntid 64
{
	.reg .b32 	%r<5>;
	.reg .b32 	%f<4>;
	.reg .b64 	%rd<11>;

	ld.param.u64 	%rd1, [default_function_kernel_param_0];
	ld.param.u64 	%rd2, [default_function_kernel_param_1];
	ld.param.u64 	%rd3, [default_function_kernel_param_2];
	cvta.to.global.u64 	%rd4, %rd1;
	cvta.to.global.u64 	%rd5, %rd3;
	cvta.to.global.u64 	%rd6, %rd2;
	mov.u32 	%r1, %ctaid.x;
	shl.b32 	%r2, %r1, 6;
	mov.u32 	%r3, %tid.x;
	or.b32  	%r4, %r2, %r3;
	mul.wide.u32 	%rd7, %r4, 4;
	add.s64 	%rd8, %rd6, %rd7;
	ld.global.nc.f32 	%f1, [%rd8];
	add.s64 	%rd9, %rd5, %rd7;
	ld.global.nc.f32 	%f2, [%rd9];
	sub.f32 	%f3, %f1, %f2;
	add.s64 	%rd10, %rd4, %rd7;
	st.global.f32 	[%rd10], %f3;
	ret;

}
	// .globl	default_function_kernel_2
.visible .entry default_function_kernel_2(
	.param .u64 .ptr .align 1 default_function_kernel_2_param_0,
	.param .u64 .ptr .align 1 default_function_kernel_2_param_1
)
.maxntid 32
{
	.reg .pred 	%p<5>;
	.reg .b32 	%r<11>;
	.reg .b32 	%f<36>;
	.reg .b64 	%rd<9>;

	ld.param.u64 	%rd1, [default_function_kernel_2_param_0];
	ld.param.u64 	%rd2, [default_function_kernel_2_param_1];
	cvta.to.global.u64 	%rd3, %rd2;
	mov.u32 	%r3, %ctaid.x;
	shl.b32 	%r4, %r3, 5;
	mov.u32 	%r5, %tid.x;
	or.b32  	%r1, %r4, %r5;
	mul.wide.u32 	%rd4, %r1, 4;
	add.s64 	%rd5, %rd3, %rd4;
	ld.global.nc.f32 	%f1, [%rd5];
	abs.f32 	%f6, %f1;
	mov.f32 	%f7, 0f3F800000;
	sub.f32 	%f8, %f7, %f6;
	rcp.approx.ftz.f32 	%f9, %f8;
	add.f32 	%f10, %f9, %f9;
	mul.f32 	%f11, %f6, %f10;
	setp.gt.f32 	%p1, %f6, 0f7E800000;
	selp.f32 	%f2, 0fC0000000, %f11, %p1;
	add.rz.f32 	%f12, %f2, %f7;
	mov.b32 	%r6, %f12;
	add.s32 	%r7, %r6, -1061158912;
	and.b32  	%r8, %r7, -8388608;
	mov.b32 	%r2, %f2;
	sub.s32 	%r9, %r2, %r8;
	mov.b32 	%f13, %r9;
	sub.s32 	%r10, 1082130432, %r8;
	mov.b32 	%f14, %r10;
	fma.rn.f32 	%f15, %f14, 0f3E800000, 0fBF800000;
	add.f32 	%f16, %f15, %f13;
	cvt.rn.f32.s32 	%f17, %r8;
	mul.f32 	%f18, %f17, 0f34000000;
	fma.rn.f32 	%f19, %f16, 0fBD39BF78, 0f3DD80012;
	fma.rn.f32 	%f20, %f19, %f16, 0fBE0778E0;
	fma.rn.f32 	%f21, %f20, %f16, 0f3E146475;
	fma.rn.f32 	%f22, %f21, %f16, 0fBE2A68DD;
	fma.rn.f32 	%f23, %f22, %f16, 0f3E4CAF9E;
	fma.rn.f32 	%f24, %f23, %f16, 0fBE800042;
	fma.rn.f32 	%f25, %f24, %f16, 0f3EAAAAE6;
	fma.rn.f32 	%f26, %f25, %f16, 0fBF000000;
	mul.f32 	%f27, %f16, %f26;
	fma.rn.f32 	%f28, %f27, %f16, %f16;
	fma.rn.f32 	%f35, %f18, 0f3F317218, %f28;
	setp.lt.u32 	%p2, %r2, 2139095040;
	@%p2 bra 	$L__BB1_2;
	setp.gt.s32 	%p3, %r2, -1082130432;
	fma.rn.f32 	%f29, %f2, 0f7F800000, 0f7F800000;
	selp.f32 	%f30, %f29, %f35, %p3;
	setp.eq.f32 	%p4, %f2, 0f00000000;
	selp.f32 	%f35, 0f80000000, %f30, %p4;
$L__BB1_2:
	cvta.to.global.u64 	%rd6, %rd1;
	mov.f32 	%f31, 0f3F000000;
	copysign.f32 	%f32, %f1, %f31;
	mul.f32 	%f33, %f32, %f35;
	mul.f32 	%f34, %f1, %f33;
	add.s64 	%rd8, %rd6, %rd4;
	st.global.f32 	[%rd8], %f34;
	ret;

}
	// .globl	default_function_kernel_3
.visible .entry default_function_kernel_3(
	.param .u64 .ptr .align 1 default_function_kernel_3_param_0,
	.param .u64 .ptr .align 1 default_function_kernel_3_param_1,
	.param .u64 .ptr .align 1 default_function_kernel_3_param_2
)
.maxntid 4
{
	.reg .pred 	%p<35>;
	.reg .b32 	%r<69>;
	.reg .b32 	%f<312>;
	.reg .b64 	%rd<23>;
	// demoted variable
	.shared .align 4 .b8 _ZZ25default_function_kernel_3E11ph_8_shared[160];
	ld.param.u64 	%rd4, [default_function_kernel_3_param_0];
	ld.param.u64 	%rd5, [default_function_kernel_3_param_1];
	ld.param.u64 	%rd6, [default_function_kernel_3_param_2];
	cvta.to.global.u64 	%rd7, %rd6;
	cvta.to.global.u64 	%rd8, %rd5;
	mov.u32 	%r1, %tid.x;
	cvt.u64.u32 	%rd9, %r1;
	mul.wide.u32 	%rd10, %r1, 4;
	add.s64 	%rd11, %rd7, %rd10;
	ld.global.nc.f32 	%f62, [%rd11];
	shl.b32 	%r16, %r1, 2;
	mov.u32 	%r17, _ZZ25default_function_kernel_3E11ph_8_shared;
	add.s32 	%r18, %r17, %r16;
	st.shared.f32 	[%r18], %f62;
	ld.global.nc.f32 	%f63, [%rd11+16];
	st.shared.f32 	[%r18+16], %f63;
	ld.global.nc.f32 	%f64, [%rd11+32];
	st.shared.f32 	[%r18+32], %f64;
	ld.global.nc.f32 	%f65, [%rd11+48];
	st.shared.f32 	[%r18+48], %f65;
	ld.global.nc.f32 	%f66, [%rd11+64];
	st.shared.f32 	[%r18+64], %f66;
	ld.global.nc.f32 	%f67, [%rd11+80];
	st.shared.f32 	[%r18+80], %f67;
	ld.global.nc.f32 	%f68, [%rd11+96];
	st.shared.f32 	[%r18+96], %f68;
	ld.global.nc.f32 	%f69, [%rd11+112];
	st.shared.f32 	[%r18+112], %f69;
	ld.global.nc.f32 	%f70, [%rd11+128];
	st.shared.f32 	[%r18+128], %f70;
	ld.global.nc.f32 	%f71, [%rd11+144];
	st.shared.f32 	[%r18+144], %f71;
	bar.sync 	0;
	shr.u32 	%r19, %r1, 1;
	mov.u32 	%r2, %ctaid.x;
	and.b32  	%r20, %r1, 1;
	setp.eq.b32 	%p1, %r20, 1;
	mad.lo.s32 	%r3, %r19, 80, %r17;
	shr.u64 	%rd12, %rd9, 1;
	mul.wide.u32 	%rd13, %r2, 20;
	mad.lo.s64 	%rd14, %rd12, 160, %rd13;
	selp.b64 	%rd15, 10, 0, %p1;
	add.s64 	%rd16, %rd14, %rd15;
	shl.b64 	%rd17, %rd16, 2;
	add.s64 	%rd18, %rd17, %rd8;
	add.s64 	%rd22, %rd18, 320;
	mov.f32 	%f296, 0f00000000;
	mov.b32 	%r68, 40;
	mov.f32 	%f297, %f296;
	mov.f32 	%f298, %f296;
	mov.f32 	%f299, %f296;
	mov.f32 	%f300, %f296;
	mov.f32 	%f301, %f296;
	mov.f32 	%f302, %f296;
	mov.f32 	%f303, %f296;
$L__BB2_1:
	add.s32 	%r5, %r3, %r68;
	ld.shared.f32 	%f9, [%r5+-40];
	ld.global.nc.f32 	%f10, [%rd22+-320];
	abs.f32 	%f72, %f10;
	mov.f32 	%f73, 0f3F800000;
	sub.f32 	%f74, %f73, %f72;
	rcp.approx.ftz.f32 	%f75, %f74;
	add.f32 	%f76, %f75, %f75;
	mul.f32 	%f77, %f72, %f76;
	setp.gt.f32 	%p2, %f72, 0f7E800000;
	selp.f32 	%f11, 0fC0000000, %f77, %p2;
	add.rz.f32 	%f78, %f11, %f73;
	mov.b32 	%r21, %f78;
	add.s32 	%r22, %r21, -1061158912;
	and.b32  	%r23, %r22, -8388608;
	mov.b32 	%r6, %f11;
	sub.s32 	%r24, %r6, %r23;
	mov.b32 	%f79, %r24;
	sub.s32 	%r25, 1082130432, %r23;
	mov.b32 	%f80, %r25;
	fma.rn.f32 	%f81, %f80, 0f3E800000, 0fBF800000;
	add.f32 	%f82, %f81, %f79;
	cvt.rn.f32.s32 	%f83, %r23;
	mul.f32 	%f84, %f83, 0f34000000;
	fma.rn.f32 	%f85, %f82, 0fBD39BF78, 0f3DD80012;
	fma.rn.f32 	%f86, %f85, %f82, 0fBE0778E0;
	fma.rn.f32 	%f87, %f86, %f82, 0f3E146475;
	fma.rn.f32 	%f88, %f87, %f82, 0fBE2A68DD;
	fma.rn.f32 	%f89, %f88, %f82, 0f3E4CAF9E;
	fma.rn.f32 	%f90, %f89, %f82, 0fBE800042;
	fma.rn.f32 	%f91, %f90, %f82, 0f3EAAAAE6;
	fma.rn.f32 	%f92, %f91, %f82, 0fBF000000;
	mul.f32 	%f93, %f82, %f92;
	fma.rn.f32 	%f94, %f93, %f82, %f82;
	fma.rn.f32 	%f304, %f84, 0f3F317218, %f94;
	setp.lt.u32 	%p3, %r6, 2139095040;
	@%p3 bra 	$L__BB2_3;
	setp.gt.s32 	%p4, %r6, -1082130432;
	fma.rn.f32 	%f95, %f11, 0f7F800000, 0f7F800000;
	selp.f32 	%f96, %f95, %f304, %p4;
	setp.eq.f32 	%p5, %f11, 0f00000000;
	selp.f32 	%f304, 0f80000000, %f96, %p5;
$L__BB2_3:
	mov.f32 	%f97, 0f3F000000;
	copysign.f32 	%f98, %f10, %f97;
	mul.f32 	%f99, %f98, %f304;
	fma.rn.f32 	%f303, %f99, %f9, %f303;
	ld.global.nc.f32 	%f16, [%rd22+-300];
	abs.f32 	%f100, %f16;
	mov.f32 	%f101, 0f3F800000;
	sub.f32 	%f102, %f101, %f100;
	rcp.approx.ftz.f32 	%f103, %f102;
	add.f32 	%f104, %f103, %f103;
	mul.f32 	%f105, %f100, %f104;
	setp.gt.f32 	%p6, %f100, 0f7E800000;
	selp.f32 	%f17, 0fC0000000, %f105, %p6;
	add.rz.f32 	%f106, %f17, %f101;
	mov.b32 	%r26, %f106;
	add.s32 	%r27, %r26, -1061158912;
	and.b32  	%r28, %r27, -8388608;
	mov.b32 	%r7, %f17;
	sub.s32 	%r29, %r7, %r28;
	mov.b32 	%f107, %r29;
	sub.s32 	%r30, 1082130432, %r28;
	mov.b32 	%f108, %r30;
	fma.rn.f32 	%f109, %f108, 0f3E800000, 0fBF800000;
	add.f32 	%f110, %f109, %f107;
	cvt.rn.f32.s32 	%f111, %r28;
	mul.f32 	%f112, %f111, 0f34000000;
	fma.rn.f32 	%f113, %f110, 0fBD39BF78, 0f3DD80012;
	fma.rn.f32 	%f114, %f113, %f110, 0fBE0778E0;
	fma.rn.f32 	%f115, %f114, %f110, 0f3E146475;
	fma.rn.f32 	%f116, %f115, %f110, 0fBE2A68DD;
	fma.rn.f32 	%f117, %f116, %f110, 0f3E4CAF9E;
	fma.rn.f32 	%f118, %f117, %f110, 0fBE800042;
	fma.rn.f32 	%f119, %f118, %f110, 0f3EAAAAE6;
	fma.rn.f32 	%f120, %f119, %f110, 0fBF000000;
	mul.f32 	%f121, %f110, %f120;
	fma.rn.f32 	%f122, %f121, %f110, %f110;
	fma.rn.f32 	%f305, %f112, 0f3F317218, %f122;
	setp.lt.u32 	%p7, %r7, 2139095040;
	@%p7 bra 	$L__BB2_5;
	setp.gt.s32 	%p8, %r7, -1082130432;
	fma.rn.f32 	%f123, %f17, 0f7F800000, 0f7F800000;
	selp.f32 	%f124, %f123, %f305, %p8;
	setp.eq.f32 	%p9, %f17, 0f00000000;
	selp.f32 	%f305, 0f80000000, %f124, %p9;
$L__BB2_5:
	mov.f32 	%f125, 0f3F000000;
	copysign.f32 	%f126, %f16, %f125;
	mul.f32 	%f127, %f126, %f305;
	fma.rn.f32 	%f302, %f127, %f9, %f302;
	ld.shared.f32 	%f22, [%r5+-20];
	ld.global.nc.f32 	%f23, [%rd22+-160];
	abs.f32 	%f128, %f23;
	mov.f32 	%f129, 0f3F800000;
	sub.f32 	%f130, %f129, %f128;
	rcp.approx.ftz.f32 	%f131, %f130;
	add.f32 	%f132, %f131, %f131;
	mul.f32 	%f133, %f128, %f132;
	setp.gt.f32 	%p10, %f128, 0f7E800000;
	selp.f32 	%f24, 0fC0000000, %f133, %p10;
	add.rz.f32 	%f134, %f24, %f129;
	mov.b32 	%r31, %f134;
	add.s32 	%r32, %r31, -1061158912;
	and.b32  	%r33, %r32, -8388608;
	mov.b32 	%r8, %f24;
	sub.s32 	%r34, %r8, %r33;
	mov.b32 	%f135, %r34;
	sub.s32 	%r35, 1082130432, %r33;
	mov.b32 	%f136, %r35;
	fma.rn.f32 	%f137, %f136, 0f3E800000, 0fBF800000;
	add.f32 	%f138, %f137, %f135;
	cvt.rn.f32.s32 	%f139, %r33;
	mul.f32 	%f140, %f139, 0f34000000;
	fma.rn.f32 	%f141, %f138, 0fBD39BF78, 0f3DD80012;
	fma.rn.f32 	%f142, %f141, %f138, 0fBE0778E0;
	fma.rn.f32 	%f143, %f142, %f138, 0f3E146475;
	fma.rn.f32 	%f144, %f143, %f138, 0fBE2A68DD;
	fma.rn.f32 	%f145, %f144, %f138, 0f3E4CAF9E;
	fma.rn.f32 	%f146, %f145, %f138, 0fBE800042;
	fma.rn.f32 	%f147, %f146, %f138, 0f3EAAAAE6;
	fma.rn.f32 	%f148, %f147, %f138, 0fBF000000;
	mul.f32 	%f149, %f138, %f148;
	fma.rn.f32 	%f150, %f149, %f138, %f138;
	fma.rn.f32 	%f306, %f140, 0f3F317218, %f150;
	setp.lt.u32 	%p11, %r8, 2139095040;
	@%p11 bra 	$L__BB2_7;
	setp.gt.s32 	%p12, %r8, -1082130432;
	fma.rn.f32 	%f151, %f24, 0f7F800000, 0f7F800000;
	selp.f32 	%f152, %f151, %f306, %p12;
	setp.eq.f32 	%p13, %f24, 0f00000000;
	selp.f32 	%f306, 0f80000000, %f152, %p13;
$L__BB2_7:
	mov.f32 	%f153, 0f3F000000;
	copysign.f32 	%f154, %f23, %f153;
	mul.f32 	%f155, %f154, %f306;
	fma.rn.f32 	%f301, %f155, %f22, %f301;
	ld.global.nc.f32 	%f29, [%rd22+-140];
	abs.f32 	%f156, %f29;
	mov.f32 	%f157, 0f3F800000;
	sub.f32 	%f158, %f157, %f156;
	rcp.approx.ftz.f32 	%f159, %f158;
	add.f32 	%f160, %f159, %f159;
	mul.f32 	%f161, %f156, %f160;
	setp.gt.f32 	%p14, %f156, 0f7E800000;
	selp.f32 	%f30, 0fC0000000, %f161, %p14;
	add.rz.f32 	%f162, %f30, %f157;
	mov.b32 	%r36, %f162;
	add.s32 	%r37, %r36, -1061158912;
	and.b32  	%r38, %r37, -8388608;
	mov.b32 	%r9, %f30;
	sub.s32 	%r39, %r9, %r38;
	mov.b32 	%f163, %r39;
	sub.s32 	%r40, 1082130432, %r38;
	mov.b32 	%f164, %r40;
	fma.rn.f32 	%f165, %f164, 0f3E800000, 0fBF800000;
	add.f32 	%f166, %f165, %f163;
	cvt.rn.f32.s32 	%f167, %r38;
	mul.f32 	%f168, %f167, 0f34000000;
	fma.rn.f32 	%f169, %f166, 0fBD39BF78, 0f3DD80012;
	fma.rn.f32 	%f170, %f169, %f166, 0fBE0778E0;
	fma.rn.f32 	%f171, %f170, %f166, 0f3E146475;
	fma.rn.f32 	%f172, %f171, %f166, 0fBE2A68DD;
	fma.rn.f32 	%f173, %f172, %f166, 0f3E4CAF9E;
	fma.rn.f32 	%f174, %f173, %f166, 0fBE800042;
	fma.rn.f32 	%f175, %f174, %f166, 0f3EAAAAE6;
	fma.rn.f32 	%f176, %f175, %f166, 0fBF000000;
	mul.f32 	%f177, %f166, %f176;
	fma.rn.f32 	%f178, %f177, %f166, %f166;
	fma.rn.f32 	%f307, %f168, 0f3F317218, %f178;
	setp.lt.u32 	%p15, %r9, 2139095040;
	@%p15 bra 	$L__BB2_9;
	setp.gt.s32 	%p16, %r9, -1082130432;
	fma.rn.f32 	%f179, %f30, 0f7F800000, 0f7F800000;
	selp.f32 	%f180, %f179, %f307, %p16;
	setp.eq.f32 	%p17, %f30, 0f00000000;
	selp.f32 	%f307, 0f80000000, %f180, %p17;
$L__BB2_9:
	mov.f32 	%f181, 0f3F000000;
	copysign.f32 	%f182, %f29, %f181;
	mul.f32 	%f183, %f182, %f307;
	fma.rn.f32 	%f300, %f183, %f22, %f300;
	ld.shared.f32 	%f35, [%r5];
	ld.global.nc.f32 	%f36, [%rd22];
	abs.f32 	%f184, %f36;
	mov.f32 	%f185, 0f3F800000;
	sub.f32 	%f186, %f185, %f184;
	rcp.approx.ftz.f32 	%f187, %f186;
	add.f32 	%f188, %f187, %f187;
	mul.f32 	%f189, %f184, %f188;
	setp.gt.f32 	%p18, %f184, 0f7E800000;
	selp.f32 	%f37, 0fC0000000, %f189, %p18;
	add.rz.f32 	%f190, %f37, %f185;
	mov.b32 	%r41, %f190;
	add.s32 	%r42, %r41, -1061158912;
	and.b32  	%r43, %r42, -8388608;
	mov.b32 	%r10, %f37;
	sub.s32 	%r44, %r10, %r43;
	mov.b32 	%f191, %r44;
	sub.s32 	%r45, 1082130432, %r43;
	mov.b32 	%f192, %r45;
	fma.rn.f32 	%f193, %f192, 0f3E800000, 0fBF800000;
	add.f32 	%f194, %f193, %f191;
	cvt.rn.f32.s32 	%f195, %r43;
	mul.f32 	%f196, %f195, 0f34000000;
	fma.rn.f32 	%f197, %f194, 0fBD39BF78, 0f3DD80012;
	fma.rn.f32 	%f198, %f197, %f194, 0fBE0778E0;
	fma.rn.f32 	%f199, %f198, %f194, 0f3E146475;
	fma.rn.f32 	%f200, %f199, %f194, 0fBE2A68DD;
	fma.rn.f32 	%f201, %f200, %f194, 0f3E4CAF9E;
	fma.rn.f32 	%f202, %f201, %f194, 0fBE800042;
	fma.rn.f32 	%f203, %f202, %f194, 0f3EAAAAE6;
	fma.rn.f32 	%f204, %f203, %f194, 0fBF000000;
	mul.f32 	%f205, %f194, %f204;
	fma.rn.f32 	%f206, %f205, %f194, %f194;
	fma.rn.f32 	%f308, %f196, 0f3F317218, %f206;
	setp.lt.u32 	%p19, %r10, 2139095040;
	@%p19 bra 	$L__BB2_11;
	setp.gt.s32 	%p20, %r10, -1082130432;
	fma.rn.f32 	%f207, %f37, 0f7F800000, 0f7F800000;
	selp.f32 	%f208, %f207, %f308, %p20;
	setp.eq.f32 	%p21, %f37, 0f00000000;
	selp.f32 	%f308, 0f80000000, %f208, %p21;
$L__BB2_11:
	mov.f32 	%f209, 0f3F000000;
	copysign.f32 	%f210, %f36, %f209;
	mul.f32 	%f211, %f210, %f308;
	fma.rn.f32 	%f299, %f211, %f35, %f299;
	ld.global.nc.f32 	%f42, [%rd22+20];
	abs.f32 	%f212, %f42;
	mov.f32 	%f213, 0f3F800000;
	sub.f32 	%f214, %f213, %f212;
	rcp.approx.ftz.f32 	%f215, %f214;
	add.f32 	%f216, %f215, %f215;
	mul.f32 	%f217, %f212, %f216;
	setp.gt.f32 	%p22, %f212, 0f7E800000;
	selp.f32 	%f43, 0fC0000000, %f217, %p22;
	add.rz.f32 	%f218, %f43, %f213;
	mov.b32 	%r46, %f218;
	add.s32 	%r47, %r46, -1061158912;
	and.b32  	%r48, %r47, -8388608;
	mov.b32 	%r11, %f43;
	sub.s32 	%r49, %r11, %r48;
	mov.b32 	%f219, %r49;
	sub.s32 	%r50, 1082130432, %r48;
	mov.b32 	%f220, %r50;
	fma.rn.f32 	%f221, %f220, 0f3E800000, 0fBF800000;
	add.f32 	%f222, %f221, %f219;
	cvt.rn.f32.s32 	%f223, %r48;
	mul.f32 	%f224, %f223, 0f34000000;
	fma.rn.f32 	%f225, %f222, 0fBD39BF78, 0f3DD80012;
	fma.rn.f32 	%f226, %f225, %f222, 0fBE0778E0;
	fma.rn.f32 	%f227, %f226, %f222, 0f3E146475;
	fma.rn.f32 	%f228, %f227, %f222, 0fBE2A68DD;
	fma.rn.f32 	%f229, %f228, %f222, 0f3E4CAF9E;
	fma.rn.f32 	%f230, %f229, %f222, 0fBE800042;
	fma.rn.f32 	%f231, %f230, %f222, 0f3EAAAAE6;
	fma.rn.f32 	%f232, %f231, %f222, 0fBF000000;
	mul.f32 	%f233, %f222, %f232;
	fma.rn.f32 	%f234, %f233, %f222, %f222;
	fma.rn.f32 	%f309, %f224, 0f3F317218, %f234;
	setp.lt.u32 	%p23, %r11, 2139095040;
	@%p23 bra 	$L__BB2_13;
	setp.gt.s32 	%p24, %r11, -1082130432;
	fma.rn.f32 	%f235, %f43, 0f7F800000, 0f7F800000;
	selp.f32 	%f236, %f235, %f309, %p24;
	setp.eq.f32 	%p25, %f43, 0f00000000;
	selp.f32 	%f309, 0f80000000, %f236, %p25;
$L__BB2_13:
	mov.f32 	%f237, 0f3F000000;
	copysign.f32 	%f238, %f42, %f237;
	mul.f32 	%f239, %f238, %f309;
	fma.rn.f32 	%f298, %f239, %f35, %f298;
	ld.shared.f32 	%f48, [%r5+20];
	ld.global.nc.f32 	%f49, [%rd22+160];
	abs.f32 	%f240, %f49;
	mov.f32 	%f241, 0f3F800000;
	sub.f32 	%f242, %f241, %f240;
	rcp.approx.ftz.f32 	%f243, %f242;
	add.f32 	%f244, %f243, %f243;
	mul.f32 	%f245, %f240, %f244;
	setp.gt.f32 	%p26, %f240, 0f7E800000;
	selp.f32 	%f50, 0fC0000000, %f245, %p26;
	add.rz.f32 	%f246, %f50, %f241;
	mov.b32 	%r51, %f246;
	add.s32 	%r52, %r51, -1061158912;
	and.b32  	%r53, %r52, -8388608;
	mov.b32 	%r12, %f50;
	sub.s32 	%r54, %r12, %r53;
	mov.b32 	%f247, %r54;
	sub.s32 	%r55, 1082130432, %r53;
	mov.b32 	%f248, %r55;
	fma.rn.f32 	%f249, %f248, 0f3E800000, 0fBF800000;
	add.f32 	%f250, %f249, %f247;
	cvt.rn.f32.s32 	%f251, %r53;
	mul.f32 	%f252, %f251, 0f34000000;
	fma.rn.f32 	%f253, %f250, 0fBD39BF78, 0f3DD80012;
	fma.rn.f32 	%f254, %f253, %f250, 0fBE0778E0;
	fma.rn.f32 	%f255, %f254, %f250, 0f3E146475;
	fma.rn.f32 	%f256, %f255, %f250, 0fBE2A68DD;
	fma.rn.f32 	%f257, %f256, %f250, 0f3E4CAF9E;
	fma.rn.f32 	%f258, %f257, %f250, 0fBE800042;
	fma.rn.f32 	%f259, %f258, %f250, 0f3EAAAAE6;
	fma.rn.f32 	%f260, %f259, %f250, 0fBF000000;
	mul.f32 	%f261, %f250, %f260;
	fma.rn.f32 	%f262, %f261, %f250, %f250;
	fma.rn.f32 	%f310, %f252, 0f3F317218, %f262;
	setp.lt.u32 	%p27, %r12, 2139095040;
	@%p27 bra 	$L__BB2_15;
	setp.gt.s32 	%p28, %r12, -1082130432;
	fma.rn.f32 	%f263, %f50, 0f7F800000, 0f7F800000;
	selp.f32 	%f264, %f263, %f310, %p28;
	setp.eq.f32 	%p29, %f50, 0f00000000;
	selp.f32 	%f310, 0f80000000, %f264, %p29;
$L__BB2_15:
	mov.f32 	%f265, 0f3F000000;
	copysign.f32 	%f266, %f49, %f265;
	mul.f32 	%f267, %f266, %f310;
	fma.rn.f32 	%f297, %f267, %f48, %f297;
	ld.global.nc.f32 	%f55, [%rd22+180];
	abs.f32 	%f268, %f55;
	mov.f32 	%f269, 0f3F800000;
	sub.f32 	%f270, %f269, %f268;
	rcp.approx.ftz.f32 	%f271, %f270;
	add.f32 	%f272, %f271, %f271;
	mul.f32 	%f273, %f268, %f272;
	setp.gt.f32 	%p30, %f268, 0f7E800000;
	selp.f32 	%f56, 0fC0000000, %f273, %p30;
	add.rz.f32 	%f274, %f56, %f269;
	mov.b32 	%r56, %f274;
	add.s32 	%r57, %r56, -1061158912;
	and.b32  	%r58, %r57, -8388608;
	mov.b32 	%r13, %f56;
	sub.s32 	%r59, %r13, %r58;
	mov.b32 	%f275, %r59;
	sub.s32 	%r60, 1082130432, %r58;
	mov.b32 	%f276, %r60;
	fma.rn.f32 	%f277, %f276, 0f3E800000, 0fBF800000;
	add.f32 	%f278, %f277, %f275;
	cvt.rn.f32.s32 	%f279, %r58;
	mul.f32 	%f280, %f279, 0f34000000;
	fma.rn.f32 	%f281, %f278, 0fBD39BF78, 0f3DD80012;
	fma.rn.f32 	%f282, %f281, %f278, 0fBE0778E0;
	fma.rn.f32 	%f283, %f282, %f278, 0f3E146475;
	fma.rn.f32 	%f284, %f283, %f278, 0fBE2A68DD;
	fma.rn.f32 	%f285, %f284, %f278, 0f3E4CAF9E;
	fma.rn.f32 	%f286, %f285, %f278, 0fBE800042;
	fma.rn.f32 	%f287, %f286, %f278, 0f3EAAAAE6;
	fma.rn.f32 	%f288, %f287, %f278, 0fBF000000;
	mul.f32 	%f289, %f278, %f288;
	fma.rn.f32 	%f290, %f289, %f278, %f278;
	fma.rn.f32 	%f311, %f280, 0f3F317218, %f290;
	setp.lt.u32 	%p31, %r13, 2139095040;
	@%p31 bra 	$L__BB2_17;
	setp.gt.s32 	%p32, %r13, -1082130432;
	fma.rn.f32 	%f291, %f56, 0f7F800000, 0f7F800000;
	selp.f32 	%f292, %f291, %f311, %p32;
	setp.eq.f32 	%p33, %f56, 0f00000000;
	selp.f32 	%f311, 0f80000000, %f292, %p33;
$L__BB2_17:
	mov.f32 	%f293, 0f3F000000;
	copysign.f32 	%f294, %f55, %f293;
	mul.f32 	%f295, %f294, %f311;
	fma.rn.f32 	%f296, %f295, %f48, %f296;
	add.s32 	%r68, %r68, 4;
	add.s64 	%rd22, %rd22, 4;
	setp.ne.s32 	%p34, %r68, 60;
	@%p34 bra 	$L__BB2_1;
	cvta.to.global.u64 	%rd19, %rd4;
	shl.b32 	%r61, %r1, 4;
	and.b32  	%r62, %r61, 32;
	shl.b32 	%r63, %r2, 2;
	shl.b32 	%r64, %r1, 1;
	and.b32  	%r65, %r64, 2;
	add.s32 	%r66, %r62, %r63;
	or.b32  	%r67, %r66, %r65;
	mul.wide.u32 	%rd20, %r67, 4;
	add.s64 	%rd21, %rd19, %rd20;
	st.global.f32 	[%rd21], %f303;
	st.global.f32 	[%rd21+4], %f302;
	st.global.f32 	[%rd21+32], %f301;
	st.global.f32 	[%rd21+36], %f300;
	st.global.f32 	[%rd21+64], %f299;
	st.global.f32 	[%rd21+68], %f298;
	st.global.f32 	[%rd21+96], %f297;
	st.global.f32 	[%rd21+100], %f296;
	ret;

}
	// .globl	default_function_kernel_1
.visible .entry default_function_kernel_1(
	.param .u64 .ptr .align 1 default_function_kernel_1_param_0,
	.param .u64 .ptr .align 1 default_function_kernel_1_param_1
)
.maxntid 32
{
	.reg .pred 	%p<3>;
	.reg .b32 	%r<5>;
	.reg .b32 	%f<20>;
	.reg .b64 	%rd<8>;

	ld.param.u64 	%rd1, [default_function_kernel_1_param_0];
	ld.param.u64 	%rd2, [default_function_kernel_1_param_1];
	cvta.to.global.u64 	%rd3, %rd1;
	cvta.to.global.u64 	%rd4, %rd2;
	mov.u32 	%r1, %ctaid.x;
	shl.b32 	%r2, %r1, 5;
	mov.u32 	%r3, %tid.x;
	or.b32  	%r4, %r2, %r3;
	mul.wide.u32 	%rd5, %r4, 4;
	add.s64 	%rd6, %rd4, %rd5;
	ld.global.nc.f32 	%f1, [%rd6];
	abs.f32 	%f2, %f1;
	setp.gt.f32 	%p1, %f2, 0f3F800000;
	rcp.approx.ftz.f32 	%f3, %f2;
	selp.f32 	%f4, %f3, %f2, %p1;
	mul.f32 	%f5, %f4, %f4;
	fma.rn.f32 	%f6, %f5, 0f3B2090AA, 0fBC6BE14F;
	fma.rn.f32 	%f7, %f6, %f5, 0f3D23397E;
	fma.rn.f32 	%f8, %f7, %f5, 0fBD948A7A;
	fma.rn.f32 	%f9, %f8, %f5, 0f3DD76B21;
	fma.rn.f32 	%f10, %f9, %f5, 0fBE111E88;
	fma.rn.f32 	%f11, %f10, %f5, 0f3E4CAF60;
	fma.rn.f32 	%f12, %f11, %f5, 0fBEAAAA27;
	mul.f32 	%f13, %f5, %f12;
	fma.rn.f32 	%f14, %f13, %f4, %f4;
	neg.f32 	%f15, %f14;
	fma.rn.f32 	%f16, 0f3F6EE581, 0f3FD774EB, %f15;
	selp.f32 	%f17, %f16, %f14, %p1;
	setp.num.f32 	%p2, %f2, %f2;
	copysign.f32 	%f18, %f1, %f17;
	selp.f32 	%f19, %f18, %f17, %p2;
	add.s64 	%rd7, %rd3, %rd5;
	st.global.f32 	[%rd7], %f19;
	ret;

}


// ===== COMPILED SASS (sm_100) =====

	.target	sm_100

	.elftype	@"ET_EXEC"


//--------------------- .note.nv.tkinfo           --------------------------
	.section	.note.nv.tkinfo,"",@"SHT_NOTE"
	.sectionflags	@"SHF_NOTE_NV_TKINFO"
	.tkinfo
        /*0018*/ 	.word	0x00000002
        /*0030*/ 	.string	""
        /*0030*/ 	.string	"ptxas"
        /*0030*/ 	.string	"Cuda compilation tools, release 13.0, V13.0.88"
        /*0030*/ 	.string	"Build cuda_13.0.r13.0/compiler.36424714_0"
        /*0030*/ 	.string	"-arch sm_100 -m 64 "



//--------------------- .note.nv.cuinfo           --------------------------
	.section	.note.nv.cuinfo,"",@"SHT_NOTE"
	.sectionflags	@"SHF_NOTE_NV_CUINFO"
        /*0018*/ 	.short	0x0002
        /*001a*/ 	.short	0x0064
        /*001c*/ 	.short	0x0082
	.zero		2


//--------------------- .nv.info                  --------------------------
	.section	.nv.info,"",@"SHT_CUDA_INFO"
	.align	4


	//----- nvinfo : EIATTR_REGCOUNT
	.align		4
        /*0000*/ 	.byte	0x04, 0x2f
        /*0002*/ 	.short	(.L_1 - .L_0)
	.align		4
.L_0:
        /*0004*/ 	.word	index@(default_function_kernel)
        /*0008*/ 	.word	0x0000000c


	//----- nvinfo : EIATTR_FRAME_SIZE
	.align		4
.L_1:
        /*000c*/ 	.byte	0x04, 0x11
        /*000e*/ 	.short	(.L_3 - .L_2)
	.align		4
.L_2:
        /*0010*/ 	.word	index@(default_function_kernel)
        /*0014*/ 	.word	0x00000000


	//----- nvinfo : EIATTR_REGCOUNT
	.align		4
.L_3:
        /*0018*/ 	.byte	0x04, 0x2f
        /*001a*/ 	.short	(.L_5 - .L_4)
	.align		4
.L_4:
        /*001c*/ 	.word	index@(default_function_kernel_2)
        /*0020*/ 	.word	0x0000000c


	//----- nvinfo : EIATTR_FRAME_SIZE
	.align		4
.L_5:
        /*0024*/ 	.byte	0x04, 0x11
        /*0026*/ 	.short	(.L_7 - .L_6)
	.align		4
.L_6:
        /*0028*/ 	.word	index@(default_function_kernel_2)
        /*002c*/ 	.word	0x00000000


	//----- nvinfo : EIATTR_REGCOUNT
	.align		4
.L_7:
        /*0030*/ 	.byte	0x04, 0x2f
        /*0032*/ 	.short	(.L_9 - .L_8)
	.align		4
.L_8:
        /*0034*/ 	.word	index@(default_function_kernel_3)
        /*0038*/ 	.word	0x00000029


	//----- nvinfo : EIATTR_FRAME_SIZE
	.align		4
.L_9:
        /*003c*/ 	.byte	0x04, 0x11
        /*003e*/ 	.short	(.L_11 - .L_10)
	.align		4
.L_10:
        /*0040*/ 	.word	index@(default_function_kernel_3)
        /*0044*/ 	.word	0x00000000


	//----- nvinfo : EIATTR_REGCOUNT
	.align		4
.L_11:
        /*0048*/ 	.byte	0x04, 0x2f
        /*004a*/ 	.short	(.L_13 - .L_12)
	.align		4
.L_12:
        /*004c*/ 	.word	index@(default_function_kernel_1)
        /*0050*/ 	.word	0x0000000c


	//----- nvinfo : EIATTR_FRAME_SIZE
	.align		4
.L_13:
        /*0054*/ 	.byte	0x04, 0x11
        /*0056*/ 	.short	(.L_15 - .L_14)
	.align		4
.L_14:
        /*0058*/ 	.word	index@(default_function_kernel_1)
        /*005c*/ 	.word	0x00000000


	//----- nvinfo : EIATTR_MIN_STACK_SIZE
	.align		4
.L_15:
        /*0060*/ 	.byte	0x04, 0x12
        /*0062*/ 	.short	(.L_17 - .L_16)
	.align		4
.L_16:
        /*0064*/ 	.word	index@(default_function_kernel_1)
        /*0068*/ 	.word	0x00000000


	//----- nvinfo : EIATTR_MIN_STACK_SIZE
	.align		4
.L_17:
        /*006c*/ 	.byte	0x04, 0x12
        /*006e*/ 	.short	(.L_19 - .L_18)
	.align		4
.L_18:
        /*0070*/ 	.word	index@(default_function_kernel_3)
        /*0074*/ 	.word	0x00000000


	//----- nvinfo : EIATTR_MIN_STACK_SIZE
	.align		4
.L_19:
        /*0078*/ 	.byte	0x04, 0x12
        /*007a*/ 	.short	(.L_21 - .L_20)
	.align		4
.L_20:
        /*007c*/ 	.word	index@(default_function_kernel_2)
        /*0080*/ 	.word	0x00000000


	//----- nvinfo : EIATTR_MIN_STACK_SIZE
	.align		4
.L_21:
        /*0084*/ 	.byte	0x04, 0x12
        /*0086*/ 	.short	(.L_23 - .L_22)
	.align		4
.L_22:
        /*0088*/ 	.word	index@(default_function_kernel)
        /*008c*/ 	.word	0x00000000
.L_23:


//--------------------- .nv.compat                --------------------------
	.section	.nv.compat,"",@"SHT_CUDA_COMPAT_INFO"
	.align	4
        /*0000*/ 	.byte	0x02, 0x09, 0x00, 0x00, 0x02, 0x02, 0x01, 0x00, 0x02, 0x05, 0x05, 0x00, 0x03, 0x07, 0x01, 0x01
        /*0010*/ 	.byte	0x02, 0x03, 0x00, 0x00, 0x02, 0x06, 0x01, 0x00, 0x04, 0x0b, 0x08, 0x00, 0x01, 0x00, 0x00, 0x00
        /*0020*/ 	.byte	0x00, 0x00, 0x00, 0x00


//--------------------- .nv.info.default_function_kernel_1 --------------------------
	.section	.nv.info.default_function_kernel_1,"",@"SHT_CUDA_INFO"
	.sectionflags	@""
	.align	4


	//----- nvinfo : EIATTR_CUDA_API_VERSION
	.align		4
        /*0000*/ 	.byte	0x04, 0x37
        /*0002*/ 	.short	(.L_25 - .L_24)
.L_24:
        /*0004*/ 	.word	0x00000082


	//----- nvinfo : EIATTR_KPARAM_INFO
	.align		4
.L_25:
        /*0008*/ 	.byte	0x04, 0x17
        /*000a*/ 	.short	(.L_27 - .L_26)
.L_26:
        /*000c*/ 	.word	0x00000000
        /*0010*/ 	.short	0x0001
        /*0012*/ 	.short	0x0008
        /*0014*/ 	.byte	0x00, 0xf5, 0x21, 0x00


	//----- nvinfo : EIATTR_KPARAM_INFO
	.align		4
.L_27:
        /*0018*/ 	.byte	0x04, 0x17
        /*001a*/ 	.short	(.L_29 - .L_28)
.L_28:
        /*001c*/ 	.word	0x00000000
        /*0020*/ 	.short	0x0000
        /*0022*/ 	.short	0x0000
        /*0024*/ 	.byte	0x00, 0xf5, 0x21, 0x00


	//----- nvinfo : EIATTR_SPARSE_MMA_MASK
	.align		4
.L_29:
        /*0028*/ 	.byte	0x03, 0x50
        /*002a*/ 	.short	0x0000


	//----- nvinfo : EIATTR_MAXREG_COUNT
	.align		4
        /*002c*/ 	.byte	0x03, 0x1b
        /*002e*/ 	.short	0x00ff


	//----- nvinfo : EIATTR_MERCURY_ISA_VERSION
	.align		4
        /*0030*/ 	.byte	0x03, 0x5f
        /*0032*/ 	.short	0x0101


	//----- nvinfo : EIATTR_VRC_CTA_INIT_COUNT
	.align		4
        /*0034*/ 	.byte	0x02, 0x4a
	.zero		1
	.zero		1


	//----- nvinfo : EIATTR_EXIT_INSTR_OFFSETS
	.align		4
        /*0038*/ 	.byte	0x04, 0x1c
        /*003a*/ 	.short	(.L_31 - .L_30)


	//   ....[0]....
.L_30:
        /*003c*/ 	.word	0x000001f0


	//----- nvinfo : EIATTR_MAX_THREADS
	.align		4
.L_31:
        /*0040*/ 	.byte	0x04, 0x05
        /*0042*/ 	.short	(.L_33 - .L_32)
.L_32:
        /*0044*/ 	.word	0x00000020
        /*0048*/ 	.word	0x00000001
        /*004c*/ 	.word	0x00000001


	//----- nvinfo : EIATTR_CBANK_PARAM_SIZE
	.align		4
.L_33:
        /*0050*/ 	.byte	0x03, 0x19
        /*0052*/ 	.short	0x0010


	//----- nvinfo : EIATTR_PARAM_CBANK
	.align		4
        /*0054*/ 	.byte	0x04, 0x0a
        /*0056*/ 	.short	(.L_35 - .L_34)
	.align		4
.L_34:
        /*0058*/ 	.word	index@(.nv.constant0.default_function_kernel_1)
        /*005c*/ 	.short	0x0380
        /*005e*/ 	.short	0x0010


	//----- nvinfo : EIATTR_SW_WAR
	.align		4
.L_35:
        /*0060*/ 	.byte	0x04, 0x36
        /*0062*/ 	.short	(.L_37 - .L_36)
.L_36:
        /*0064*/ 	.word	0x00000008
.L_37:


//--------------------- .nv.info.default_function_kernel_3 --------------------------
	.section	.nv.info.default_function_kernel_3,"",@"SHT_CUDA_INFO"
	.sectionflags	@""
	.align	4


	//----- nvinfo : EIATTR_CUDA_API_VERSION
	.align		4
        /*0000*/ 	.byte	0x04, 0x37
        /*0002*/ 	.short	(.L_39 - .L_38)
.L_38:
        /*0004*/ 	.word	0x00000082


	//----- nvinfo : EIATTR_KPARAM_INFO
	.align		4
.L_39:
        /*0008*/ 	.byte	0x04, 0x17
        /*000a*/ 	.short	(.L_41 - .L_40)
.L_40:
        /*000c*/ 	.word	0x00000000
        /*0010*/ 	.short	0x0002
        /*0012*/ 	.short	0x0010
        /*0014*/ 	.byte	0x00, 0xf5, 0x21, 0x00


	//----- nvinfo : EIATTR_KPARAM_INFO
	.align		4
.L_41:
        /*0018*/ 	.byte	0x04, 0x17
        /*001a*/ 	.short	(.L_43 - .L_42)
.L_42:
        /*001c*/ 	.word	0x00000000
        /*0020*/ 	.short	0x0001
        /*0022*/ 	.short	0x0008
        /*0024*/ 	.byte	0x00, 0xf5, 0x21, 0x00


	//----- nvinfo : EIATTR_KPARAM_INFO
	.align		4
.L_43:
        /*0028*/ 	.byte	0x04, 0x17
        /*002a*/ 	.short	(.L_45 - .L_44)
.L_44:
        /*002c*/ 	.word	0x00000000
        /*0030*/ 	.short	0x0000
        /*0032*/ 	.short	0x0000
        /*0034*/ 	.byte	0x00, 0xf5, 0x21, 0x00


	//----- nvinfo : EIATTR_SPARSE_MMA_MASK
	.align		4
.L_45:
        /*0038*/ 	.byte	0x03, 0x50
        /*003a*/ 	.short	0x0000


	//----- nvinfo : EIATTR_MAXREG_COUNT
	.align		4
        /*003c*/ 	.byte	0x03, 0x1b
        /*003e*/ 	.short	0x00ff


	//----- nvinfo : EIATTR_NUM_BARRIERS
	.align		4
        /*0040*/ 	.byte	0x02, 0x4c
        /*0042*/ 	.byte	0x01
	.zero		1


	//----- nvinfo : EIATTR_MERCURY_ISA_VERSION
	.align		4
        /*0044*/ 	.byte	0x03, 0x5f
        /*0046*/ 	.short	0x0101


	//----- nvinfo : EIATTR_VRC_CTA_INIT_COUNT
	.align		4
        /*0048*/ 	.byte	0x02, 0x4a
	.zero		1
	.zero		1


	//----- nvinfo : EIATTR_EXIT_INSTR_OFFSETS
	.align		4
        /*004c*/ 	.byte	0x04, 0x1c
        /*004e*/ 	.short	(.L_47 - .L_46)


	//   ....[0]....
.L_46:
        /*0050*/ 	.word	0x00001720


	//----- nvinfo : EIATTR_MAX_THREADS
	.align		4
.L_47:
        /*0054*/ 	.byte	0x04, 0x05
        /*0056*/ 	.short	(.L_49 - .L_48)
.L_48:
        /*0058*/ 	.word	0x00000004
        /*005c*/ 	.word	0x00000001
        /*0060*/ 	.word	0x00000001


	//----- nvinfo : EIATTR_CBANK_PARAM_SIZE
	.align		4
.L_49:
        /*0064*/ 	.byte	0x03, 0x19
        /*0066*/ 	.short	0x0018


	//----- nvinfo : EIATTR_PARAM_CBANK
	.align		4
        /*0068*/ 	.byte	0x04, 0x0a
        /*006a*/ 	.short	(.L_51 - .L_50)
	.align		4
.L_50:
        /*006c*/ 	.word	index@(.nv.constant0.default_function_kernel_3)
        /*0070*/ 	.short	0x0380
        /*0072*/ 	.short	0x0018


	//----- nvinfo : EIATTR_SW_WAR
	.align		4
.L_51:
        /*0074*/ 	.byte	0x04, 0x36
        /*0076*/ 	.short	(.L_53 - .L_52)
.L_52:
        /*0078*/ 	.word	0x00000008
.L_53:


//--------------------- .nv.info.default_function_kernel_2 --------------------------
	.section	.nv.info.default_function_kernel_2,"",@"SHT_CUDA_INFO"
	.sectionflags	@""
	.align	4


	//----- nvinfo : EIATTR_CUDA_API_VERSION
	.align		4
        /*0000*/ 	.byte	0x04, 0x37
        /*0002*/ 	.short	(.L_55 - .L_54)
.L_54:
        /*0004*/ 	.word	0x00000082


	//----- nvinfo : EIATTR_KPARAM_INFO
	.align		4
.L_55:
        /*0008*/ 	.byte	0x04, 0x17
        /*000a*/ 	.short	(.L_57 - .L_56)
.L_56:
        /*000c*/ 	.word	0x00000000
        /*0010*/ 	.short	0x0001
        /*0012*/ 	.short	0x0008
        /*0014*/ 	.byte	0x00, 0xf5, 0x21, 0x00


	//----- nvinfo : EIATTR_KPARAM_INFO
	.align		4
.L_57:
        /*0018*/ 	.byte	0x04, 0x17
        /*001a*/ 	.short	(.L_59 - .L_58)
.L_58:
        /*001c*/ 	.word	0x00000000
        /*0020*/ 	.short	0x0000
        /*0022*/ 	.short	0x0000
        /*0024*/ 	.byte	0x00, 0xf5, 0x21, 0x00


	//----- nvinfo : EIATTR_SPARSE_MMA_MASK
	.align		4
.L_59:
        /*0028*/ 	.byte	0x03, 0x50
        /*002a*/ 	.short	0x0000


	//----- nvinfo : EIATTR_MAXREG_COUNT
	.align		4
        /*002c*/ 	.byte	0x03, 0x1b
        /*002e*/ 	.short	0x00ff


	//----- nvinfo : EIATTR_MERCURY_ISA_VERSION
	.align		4
        /*0030*/ 	.byte	0x03, 0x5f
        /*0032*/ 	.short	0x0101


	//----- nvinfo : EIATTR_VRC_CTA_INIT_COUNT
	.align		4
        /*0034*/ 	.byte	0x02, 0x4a
	.zero		1
	.zero		1


	//----- nvinfo : EIATTR_EXIT_INSTR_OFFSETS
	.align		4
        /*0038*/ 	.byte	0x04, 0x1c
        /*003a*/ 	.short	(.L_61 - .L_60)


	//   ....[0]....
.L_60:
        /*003c*/ 	.word	0x00000320


	//----- nvinfo : EIATTR_MAX_THREADS
	.align		4
.L_61:
        /*0040*/ 	.byte	0x04, 0x05
        /*0042*/ 	.short	(.L_63 - .L_62)
.L_62:
        /*0044*/ 	.word	0x00000020
        /*0048*/ 	.word	0x00000001
        /*004c*/ 	.word	0x00000001


	//----- nvinfo : EIATTR_CBANK_PARAM_SIZE
	.align		4
.L_63:
        /*0050*/ 	.byte	0x03, 0x19
        /*0052*/ 	.short	0x0010


	//----- nvinfo : EIATTR_PARAM_CBANK
	.align		4
        /*0054*/ 	.byte	0x04, 0x0a
        /*0056*/ 	.short	(.L_65 - .L_64)
	.align		4
.L_64:
        /*0058*/ 	.word	index@(.nv.constant0.default_function_kernel_2)
        /*005c*/ 	.short	0x0380
        /*005e*/ 	.short	0x0010


	//----- nvinfo : EIATTR_SW_WAR
	.align		4
.L_65:
        /*0060*/ 	.byte	0x04, 0x36
        /*0062*/ 	.short	(.L_67 - .L_66)
.L_66:
        /*0064*/ 	.word	0x00000008
.L_67:


//--------------------- .nv.info.default_function_kernel --------------------------
	.section	.nv.info.default_function_kernel,"",@"SHT_CUDA_INFO"
	.sectionflags	@""
	.align	4


	//----- nvinfo : EIATTR_CUDA_API_VERSION
	.align		4
        /*0000*/ 	.byte	0x04, 0x37
        /*0002*/ 	.short	(.L_69 - .L_68)
.L_68:
        /*0004*/ 	.word	0x00000082


	//----- nvinfo : EIATTR_KPARAM_INFO
	.align		4
.L_69:
        /*0008*/ 	.byte	0x04, 0x17
        /*000a*/ 	.short	(.L_71 - .L_70)
.L_70:
        /*000c*/ 	.word	0x00000000
        /*0010*/ 	.short	0x0002
        /*0012*/ 	.short	0x0010
        /*0014*/ 	.byte	0x00, 0xf5, 0x21, 0x00


	//----- nvinfo : EIATTR_KPARAM_INFO
	.align		4
.L_71:
        /*0018*/ 	.byte	0x04, 0x17
        /*001a*/ 	.short	(.L_73 - .L_72)
.L_72:
        /*001c*/ 	.word	0x00000000
        /*0020*/ 	.short	0x0001
        /*0022*/ 	.short	0x0008
        /*0024*/ 	.byte	0x00, 0xf5, 0x21, 0x00


	//----- nvinfo : EIATTR_KPARAM_INFO
	.align		4
.L_73:
        /*0028*/ 	.byte	0x04, 0x17
        /*002a*/ 	.short	(.L_75 - .L_74)
.L_74:
        /*002c*/ 	.word	0x00000000
        /*0030*/ 	.short	0x0000
        /*0032*/ 	.short	0x0000
        /*0034*/ 	.byte	0x00, 0xf5, 0x21, 0x00


	//----- nvinfo : EIATTR_SPARSE_MMA_MASK
	.align		4
.L_75:
        /*0038*/ 	.byte	0x03, 0x50
        /*003a*/ 	.short	0x0000


	//----- nvinfo : EIATTR_MAXREG_COUNT
	.align		4
        /*003c*/ 	.byte	0x03, 0x1b
        /*003e*/ 	.short	0x00ff


	//----- nvinfo : EIATTR_MERCURY_ISA_VERSION
	.align		4
        /*0040*/ 	.byte	0x03, 0x5f
        /*0042*/ 	.short	0x0101


	//----- nvinfo : EIATTR_VRC_CTA_INIT_COUNT
	.align		4
        /*0044*/ 	.byte	0x02, 0x4a
	.zero		1
	.zero		1


	//----- nvinfo : EIATTR_EXIT_INSTR_OFFSETS
	.align		4
        /*0048*/ 	.byte	0x04, 0x1c
        /*004a*/ 	.short	(.L_77 - .L_76)


	//   ....[0]....
.L_76:
        /*004c*/ 	.word	0x00000100


	//----- nvinfo : EIATTR_MAX_THREADS
	.align		4
.L_77:
        /*0050*/ 	.byte	0x04, 0x05
        /*0052*/ 	.short	(.L_79 - .L_78)
.L_78:
        /*0054*/ 	.word	0x00000040
        /*0058*/ 	.word	0x00000001
        /*005c*/ 	.word	0x00000001


	//----- nvinfo : EIATTR_CBANK_PARAM_SIZE
	.align		4
.L_79:
        /*0060*/ 	.byte	0x03, 0x19
        /*0062*/ 	.short	0x0018


	//----- nvinfo : EIATTR_PARAM_CBANK
	.align		4
        /*0064*/ 	.byte	0x04, 0x0a
        /*0066*/ 	.short	(.L_81 - .L_80)
	.align		4
.L_80:
        /*0068*/ 	.word	index@(.nv.constant0.default_function_kernel)
        /*006c*/ 	.short	0x0380
        /*006e*/ 	.short	0x0018


	//----- nvinfo : EIATTR_SW_WAR
	.align		4
.L_81:
        /*0070*/ 	.byte	0x04, 0x36
        /*0072*/ 	.short	(.L_83 - .L_82)
.L_82:
        /*0074*/ 	.word	0x00000008
.L_83:


//--------------------- .nv.callgraph             --------------------------
	.section	.nv.callgraph,"",@"SHT_CUDA_CALLGRAPH"
	.align	4
	.sectionentsize	8
	.align		4
        /*0000*/ 	.word	0x00000000
	.align		4
        /*0004*/ 	.word	0xffffffff
	.align		4
        /*0008*/ 	.word	0x00000000
	.align		4
        /*000c*/ 	.word	0xfffffffe
	.align		4
        /*0010*/ 	.word	0x00000000
	.align		4
        /*0014*/ 	.word	0xfffffffd
	.align		4
        /*0018*/ 	.word	0x00000000
	.align		4
        /*001c*/ 	.word	0xfffffffc


//--------------------- .text.default_function_kernel_1 --------------------------
	.section	.text.default_function_kernel_1,"ax",@progbits
	.align	128
        .global         default_function_kernel_1
        .type           default_function_kernel_1,@function
        .size           default_function_kernel_1,(.L_x_5 - default_function_kernel_1)
        .other          default_function_kernel_1,@"STO_CUDA_ENTRY STV_DEFAULT"
default_function_kernel_1:
.text.default_function_kernel_1:
[----:B------:R-:W-:Y:S01]  /*0000*/  LDC R1, c[0x0][0x37c] ;  /* 0x0000df00ff017b82 */ /* 0x000fe20000000800 */
[----:B------:R-:W0:Y:S07]  /*0010*/  S2R R5, SR_TID.X ;  /* 0x0000000000057919 */ /* 0x000e2e0000002100 */
[----:B------:R-:W1:Y:S01]  /*0020*/  S2UR UR4, SR_CTAID.X ;  /* 0x00000000000479c3 */ /* 0x000e620000002500 */
[----:B------:R-:W2:Y:S07]  /*0030*/  LDCU.64 UR6, c[0x0][0x358] ;  /* 0x00006b00ff0677ac */ /* 0x000eae0008000a00 */
[----:B------:R-:W3:Y:S01]  /*0040*/  LDC.64 R2, c[0x0][0x388] ;  /* 0x0000e200ff027b82 */ /* 0x000ee20000000a00 */
[----:B-1----:R-:W-:-:S06]  /*0050*/  USHF.L.U32 UR4, UR4, 0x5, URZ ;  /* 0x0000000504047899 */ /* 0x002fcc00080006ff */
[----:B0-----:R-:W-:-:S05]  /*0060*/  LOP3.LUT R5, R5, UR4, RZ, 0xfc, !PT ;  /* 0x0000000405057c12 */ /* 0x001fca000f8efcff */
[----:B---3--:R-:W-:-:S05]  /*0070*/  IMAD.WIDE.U32 R2, R5, 0x4, R2 ;  /* 0x0000000405027825 */ /* 0x008fca00078e0002 */
[----:B--2---:R0:W2:Y:S01]  /*0080*/  LDG.E.CONSTANT R0, desc[UR6][R2.64] ;  /* 0x0000000602007981 */ /* 0x0040a2000c1e9900 */
[----:B------:R-:W-:Y:S01]  /*0090*/  HFMA2 R9, -RZ, RZ, 0.890625, -0.00056934356689453125 ;  /* 0x3b2090aaff097431 */ /* 0x000fe200000001ff */
[----:B------:R-:W-:Y:S01]  /*00a0*/  MOV R6, 0x3f6ee581 ;  /* 0x3f6ee58100067802 */ /* 0x000fe20000000f00 */
[----:B0-----:R-:W0:Y:S02]  /*00b0*/  LDC.64 R2, c[0x0][0x380] ;  /* 0x0000e000ff027b82 */ /* 0x001e240000000a00 */
[----:B0-----:R-:W-:Y:S01]  /*00c0*/  IMAD.WIDE.U32 R2, R5, 0x4, R2 ;  /* 0x0000000405027825 */ /* 0x001fe200078e0002 */
[----:B--2---:R-:W0:Y:S01]  /*00d0*/  MUFU.RCP R7, |R0| ;  /* 0x4000000000077308 */ /* 0x004e220000001000 */
[----:B------:R-:W-:-:S04]  /*00e0*/  FSETP.GT.AND P0, PT, |R0|, 1, PT ;  /* 0x3f8000000000780b */ /* 0x000fc80003f04200 */
[----:B0-----:R-:W-:-:S05]  /*00f0*/  FSEL R7, R7, |R0|, P0 ;  /* 0x4000000007077208 */ /* 0x001fca0000000000 */
[----:B------:R-:W-:-:S04]  /*0100*/  FMUL R4, R7, R7 ;  /* 0x0000000707047220 */ /* 0x000fc80000400000 */
[----:B------:R-:W-:-:S04]  /*0110*/  FFMA R9, R4, R9, -0.014396979473531246185 ;  /* 0xbc6be14f04097423 */ /* 0x000fc80000000009 */
[----:B------:R-:W-:-:S04]  /*0120*/  FFMA R9, R4, R9, 0.039849750697612762451 ;  /* 0x3d23397e04097423 */ /* 0x000fc80000000009 */
[----:B------:R-:W-:-:S04]  /*0130*/  FFMA R9, R4, R9, -0.072529748082160949707 ;  /* 0xbd948a7a04097423 */ /* 0x000fc80000000009 */
[----:B------:R-:W-:-:S04]  /*0140*/  FFMA R9, R4, R9, 0.10518480092287063599 ;  /* 0x3dd76b2104097423 */ /* 0x000fc80000000009 */
[----:B------:R-:W-:-:S04]  /*0150*/  FFMA R9, R4, R9, -0.14171802997589111328 ;  /* 0xbe111e8804097423 */ /* 0x000fc80000000009 */
[----:B------:R-:W-:-:S04]  /*0160*/  FFMA R9, R4, R9, 0.19988775253295898438 ;  /* 0x3e4caf6004097423 */ /* 0x000fc80000000009 */
[----:B------:R-:W-:-:S04]  /*0170*/  FFMA R9, R4, R9, -0.33332940936088562012 ;  /* 0xbeaaaa2704097423 */ /* 0x000fc80000000009 */
[----:B------:R-:W-:-:S04]  /*0180*/  FMUL R4, R4, R9 ;  /* 0x0000000904047220 */ /* 0x000fc80000400000 */
[----:B------:R-:W-:-:S04]  /*0190*/  FFMA R7, R7, R4, R7 ;  /* 0x0000000407077223 */ /* 0x000fc80000000007 */
[----:B------:R-:W-:Y:S01]  /*01a0*/  @P0 FFMA R7, R6, 1.6832555532455444336, -R7 ;  /* 0x3fd774eb06070823 */ /* 0x000fe20000000807 */
[----:B------:R-:W-:-:S04]  /*01b0*/  FSETP.NAN.AND P0, PT, |R0|, |R0|, PT ;  /* 0x400000000000720b */ /* 0x000fc80003f08200 */
[----:B------:R-:W-:-:S04]  /*01c0*/  LOP3.LUT R0, R7, 0x80000000, R0, 0xb8, !PT ;  /* 0x8000000007007812 */ /* 0x000fc800078eb800 */
[----:B------:R-:W-:-:S05]  /*01d0*/  FSEL R7, R0, R7, !P0 ;  /* 0x0000000700077208 */ /* 0x000fca0004000000 */
[----:B------:R-:W-:Y:S01]  /*01e0*/  STG.E desc[UR6][R2.64], R7 ;  /* 0x0000000702007986 */ /* 0x000fe2000c101906 */
[----:B------:R-:W-:Y:S05]  /*01f0*/  EXIT ;  /* 0x000000000000794d */ /* 0x000fea0003800000 */
.L_x_0:
[----:B------:R-:W-:-:S00]  /*0200*/  BRA `(.L_x_0) ;  /* 0xfffffffc00fc7947 */ /* 0x000fc0000383ffff */
[----:B------:R-:W-:-:S00]  /*0210*/  NOP ;  /* 0x0000000000007918 */ /* 0x000fc00000000000 */
        /* <DEDUP_REMOVED lines=14> */
.L_x_5:


//--------------------- .text.default_function_kernel_3 --------------------------
	.section	.text.default_function_kernel_3,"ax",@progbits
	.align	128
        .global         default_function_kernel_3
        .type           default_function_kernel_3,@function
        .size           default_function_kernel_3,(.L_x_6 - default_function_kernel_3)
        .other          default_function_kernel_3,@"STO_CUDA_ENTRY STV_DEFAULT"
default_function_kernel_3:
.text.default_function_kernel_3:
[----:B------:R-:W-:Y:S01]  /*0000*/  LDC R1, c[0x0][0x37c] ;  /* 0x0000df00ff017b82 */ /* 0x000fe20000000800 */
[----:B------:R-:W0:Y:S07]  /*0010*/  S2R R0, SR_TID.X ;  /* 0x0000000000007919 */ /* 0x000e2e0000002100 */
[----:B------:R-:W0:Y:S01]  /*0020*/  LDC.64 R2, c[0x0][0x390] ;  /* 0x0000e400ff027b82 */ /* 0x000e220000000a00 */
[----:B------:R-:W1:Y:S01]  /*0030*/  LDCU.64 UR6, c[0x0][0x358] ;  /* 0x00006b00ff0677ac */ /* 0x000e620008000a00 */
[----:B------:R-:W2:Y:S01]  /*0040*/  S2R R13, SR_CgaCtaId ;  /* 0x00000000000d7919 */ /* 0x000ea20000008800 */
[----:B------:R-:W3:Y:S01]  /*0050*/  S2R R4, SR_CTAID.X ;  /* 0x0000000000047919 */ /* 0x000ee20000002500 */
[----:B------:R-:W-:Y:S01]  /*0060*/  MOV R6, 0x400 ;  /* 0x0000040000067802 */ /* 0x000fe20000000f00 */
[----:B------:R-:W4:Y:S01]  /*0070*/  LDCU.64 UR8, c[0x0][0x388] ;  /* 0x00007100ff0877ac */ /* 0x000f220008000a00 */
[----:B0-----:R-:W-:-:S05]  /*0080*/  IMAD.WIDE.U32 R2, R0, 0x4, R2 ;  /* 0x0000000400027825 */ /* 0x001fca00078e0002 */
[----:B-1----:R-:W5:Y:S04]  /*0090*/  LDG.E.CONSTANT R5, desc[UR6][R2.64] ;  /* 0x0000000602057981 */ /* 0x002f68000c1e9900 */
[----:B------:R-:W5:Y:S04]  /*00a0*/  LDG.E.CONSTANT R9, desc[UR6][R2.64+0x10] ;  /* 0x0000100602097981 */ /* 0x000f68000c1e9900 */
[----:B------:R-:W5:Y:S04]  /*00b0*/  LDG.E.CONSTANT R11, desc[UR6][R2.64+0x20] ;  /* 0x00002006020b7981 */ /* 0x000f68000c1e9900 */
[----:B------:R-:W5:Y:S04]  /*00c0*/  LDG.E.CONSTANT R15, desc[UR6][R2.64+0x30] ;  /* 0x00003006020f7981 */ /* 0x000f68000c1e9900 */
[----:B------:R-:W5:Y:S04]  /*00d0*/  LDG.E.CONSTANT R17, desc[UR6][R2.64+0x40] ;  /* 0x0000400602117981 */ /* 0x000f68000c1e9900 */
[----:B------:R-:W5:Y:S04]  /*00e0*/  LDG.E.CONSTANT R19, desc[UR6][R2.64+0x50] ;  /* 0x0000500602137981 */ /* 0x000f68000c1e9900 */
[----:B------:R-:W5:Y:S04]  /*00f0*/  LDG.E.CONSTANT R21, desc[UR6][R2.64+0x60] ;  /* 0x0000600602157981 */ /* 0x000f68000c1e9900 */
[----:B------:R-:W5:Y:S04]  /*0100*/  LDG.E.CONSTANT R23, desc[UR6][R2.64+0x70] ;  /* 0x0000700602177981 */ /* 0x000f68000c1e9900 */
[----:B------:R-:W5:Y:S04]  /*0110*/  LDG.E.CONSTANT R25, desc[UR6][R2.64+0x80] ;  /* 0x0000800602197981 */ /* 0x000f68000c1e9900 */
[----:B------:R0:W5:Y:S01]  /*0120*/  LDG.E.CONSTANT R27, desc[UR6][R2.64+0x90] ;  /* 0x00009006021b7981 */ /* 0x000162000c1e9900 */
[----:B--2---:R-:W-:Y:S01]  /*0130*/  LEA R13, R13, R6, 0x18 ;  /* 0x000000060d0d7211 */ /* 0x004fe200078ec0ff */
[----:B---3--:R-:W-:Y:S01]  /*0140*/  IMAD.WIDE.U32 R6, R4, 0x14, RZ ;  /* 0x0000001404067825 */ /* 0x008fe200078e00ff */
[C---:B------:R-:W-:Y:S01]  /*0150*/  LOP3.LUT R10, R0.reuse, 0x1, RZ, 0xc0, !PT ;  /* 0x00000001000a7812 */ /* 0x040fe200078ec0ff */
[----:B------:R-:W-:Y:S01]  /*0160*/  UMOV UR4, URZ ;  /* 0x000000ff00047c82 */ /* 0x000fe20008000000 */
[----:B------:R-:W-:-:S02]  /*0170*/  LEA R8, R0, R13, 0x2 ;  /* 0x0000000d00087211 */ /* 0x000fc400078e10ff */
[----:B------:R-:W-:Y:S02]  /*0180*/  SHF.R.U64 R29, R0, 0x1, RZ ;  /* 0x00000001001d7819 */ /* 0x000fe400000012ff */
[----:B------:R-:W-:Y:S02]  /*0190*/  ISETP.NE.U32.AND P0, PT, R10, 0x1, PT ;  /* 0x000000010a00780c */ /* 0x000fe40003f05070 */
[----:B0-----:R-:W-:Y:S01]  /*01a0*/  SHF.R.U32.HI R2, RZ, 0x1, R0 ;  /* 0x00000001ff027819 */ /* 0x001fe20000011600 */
[----:B------:R-:W-:Y:S01]  /*01b0*/  IMAD.WIDE.U32 R6, R29, 0xa0, R6 ;  /* 0x000000a01d067825 */ /* 0x000fe200078e0006 */
[----:B------:R-:W-:Y:S02]  /*01c0*/  SEL R3, RZ, 0xa, P0 ;  /* 0x0000000aff037807 */ /* 0x000fe40000000000 */
[----:B------:R-:W-:Y:S01]  /*01d0*/  MOV R12, RZ ;  /* 0x000000ff000c7202 */ /* 0x000fe20000000f00 */
[----:B------:R-:W-:Y:S01]  /*01e0*/  IMAD R13, R2, 0x50, R13 ;  /* 0x00000050020d7824 */ /* 0x000fe200078e020d */
[----:B------:R-:W-:-:S04]  /*01f0*/  IADD3 R14, P0, PT, R3, R6, RZ ;  /* 0x00000006030e7210 */ /* 0x000fc80007f1e0ff */
[----:B------:R-:W-:Y:S01]  /*0200*/  IADD3.X R7, PT, PT, R7, UR4, RZ, P0, !PT ;  /* 0x0000000407077c10 */ /* 0x000fe200087fe4ff */
[----:B------:R-:W-:Y:S01]  /*0210*/  UMOV UR4, 0x28 ;  /* 0x0000002800047882 */ /* 0x000fe20000000000 */
[----:B----4-:R-:W-:-:S04]  /*0220*/  LEA R3, P0, R14, UR8, 0x2 ;  /* 0x000000080e037c11 */ /* 0x010fc8000f8010ff */
[----:B------:R-:W-:Y:S02]  /*0230*/  LEA.HI.X R14, R14, UR9, R7, 0x2, P0 ;  /* 0x000000090e0e7c11 */ /* 0x000fe400080f1407 */
[----:B------:R-:W-:Y:S02]  /*0240*/  CS2R R6, SRZ ;  /* 0x0000000000067805 */ /* 0x000fe4000001ff00 */
[----:B------:R-:W-:-:S04]  /*0250*/  IADD3 R2, P0, PT, R3, 0x140, RZ ;  /* 0x0000014003027810 */ /* 0x000fc80007f1e0ff */
[----:B------:R-:W-:Y:S01]  /*0260*/  IADD3.X R3, PT, PT, RZ, R14, RZ, P0, !PT ;  /* 0x0000000eff037210 */ /* 0x000fe200007fe4ff */
[----:B-----5:R0:W-:Y:S04]  /*0270*/  STS [R8], R5 ;  /* 0x0000000508007388 */ /* 0x0201e80000000800 */
[----:B------:R-:W-:Y:S04]  /*0280*/  STS [R8+0x10], R9 ;  /* 0x0000100908007388 */ /* 0x000fe80000000800 */
[----:B------:R1:W-:Y:S01]  /*0290*/  STS [R8+0x20], R11 ;  /* 0x0000200b08007388 */ /* 0x0003e20000000800 */
[----:B0-----:R-:W-:-:S03]  /*02a0*/  HFMA2 R5, -RZ, RZ, 0, 0 ;  /* 0x00000000ff057431 */ /* 0x001fc600000001ff */
[----:B------:R-:W-:Y:S04]  /*02b0*/  STS [R8+0x30], R15 ;  /* 0x0000300f08007388 */ /* 0x000fe80000000800 */
[----:B------:R-:W-:Y:S01]  /*02c0*/  STS [R8+0x40], R17 ;  /* 0x0000401108007388 */ /* 0x000fe20000000800 */
[----:B-1----:R-:W-:-:S03]  /*02d0*/  CS2R R10, SRZ ;  /* 0x00000000000a7805 */ /* 0x002fc6000001ff00 */
[----:B------:R-:W-:Y:S04]  /*02e0*/  STS [R8+0x50], R19 ;  /* 0x0000501308007388 */ /* 0x000fe80000000800 */
[----:B------:R-:W-:Y:S04]  /*02f0*/  STS [R8+0x60], R21 ;  /* 0x0000601508007388 */ /* 0x000fe80000000800 */
[----:B------:R-:W-:Y:S04]  /*0300*/  STS [R8+0x70], R23 ;  /* 0x0000701708007388 */ /* 0x000fe80000000800 */
[----:B------:R-:W-:Y:S04]  /*0310*/  STS [R8+0x80], R25 ;  /* 0x0000801908007388 */ /* 0x000fe80000000800 */
[----:B------:R0:W-:Y:S02]  /*0320*/  STS [R8+0x90], R27 ;  /* 0x0000901b08007388 */ /* 0x0001e40000000800 */
[----:B0-----:R-:W-:Y:S01]  /*0330*/  CS2R R8, SRZ ;  /* 0x0000000000087805 */ /* 0x001fe2000001ff00 */
[----:B------:R-:W-:Y:S06]  /*0340*/  BAR.SYNC.DEFER_BLOCKING 0x0 ;  /* 0x0000000000007b1d */ /* 0x000fec0000010000 */
.L_x_1:
[----:B------:R-:W2:Y:S04]  /*0350*/  LDG.E.CONSTANT R23, desc[UR6][R2.64+-0x140] ;  /* 0xfffec00602177981 */ /* 0x000ea8000c1e9900 */
[----:B------:R-:W3:Y:S04]  /*0360*/  LDG.E.CONSTANT R22, desc[UR6][R2.64+-0x12c] ;  /* 0xfffed40602167981 */ /* 0x000ee8000c1e9900 */
[----:B------:R-:W4:Y:S04]  /*0370*/  LDG.E.CONSTANT R20, desc[UR6][R2.64+-0x8c] ;  /* 0xffff740602147981 */ /* 0x000f28000c1e9900 */
[----:B------:R-:W5:Y:S04]  /*0380*/  LDG.E.CONSTANT R21, desc[UR6][R2.64+-0xa0] ;  /* 0xffff600602157981 */ /* 0x000f68000c1e9900 */
[----:B------:R-:W5:Y:S04]  /*0390*/  LDG.E.CONSTANT R14, desc[UR6][R2.64] ;  /* 0x00000006020e7981 */ /* 0x000f68000c1e9900 */
[----:B------:R-:W5:Y:S04]  /*03a0*/  LDG.E.CONSTANT R17, desc[UR6][R2.64+0x14] ;  /* 0x0000140602117981 */ /* 0x000f68000c1e9900 */
[----:B------:R-:W5:Y:S04]  /*03b0*/  LDG.E.CONSTANT R16, desc[UR6][R2.64+0xa0] ;  /* 0x0000a00602107981 */ /* 0x000f68000c1e9900 */
[----:B------:R-:W5:Y:S01]  /*03c0*/  LDG.E.CONSTANT R15, desc[UR6][R2.64+0xb4] ;  /* 0x0000b406020f7981 */ /* 0x000f62000c1e9900 */
[----:B--2---:R-:W-:-:S06]  /*03d0*/  FADD R18, -|R23|, 1 ;  /* 0x3f80000017127421 */ /* 0x004fcc0000000300 */
[----:B------:R-:W0:Y:S01]  /*03e0*/  MUFU.RCP R18, R18 ;  /* 0x0000001200127308 */ /* 0x000e220000001000 */
[----:B---3--:R-:W-:-:S07]  /*03f0*/  FADD R26, -|R22|, 1 ;  /* 0x3f800000161a7421 */ /* 0x008fce0000000300 */
[----:B------:R-:W1:Y:S01]  /*0400*/  MUFU.RCP R26, R26 ;  /* 0x0000001a001a7308 */ /* 0x000e620000001000 */
[----:B------:R-:W-:Y:S01]  /*0410*/  FSETP.GT.AND P0, PT, |R23|, 8.50705917302346158658e+37, PT ;  /* 0x7e8000001700780b */ /* 0x000fe20003f04200 */
[----:B0-----:R-:W-:-:S04]  /*0420*/  FADD R24, R18, R18 ;  /* 0x0000001212187221 */ /* 0x001fc80000000000 */
[----:B------:R-:W-:-:S05]  /*0430*/  FMUL R24, |R23|, R24 ;  /* 0x0000001817187220 */ /* 0x000fca0000400200 */
[----:B------:R-:W-:Y:S01]  /*0440*/  FSEL R24, R24, -2, !P0 ;  /* 0xc000000018187808 */ /* 0x000fe20004000000 */
[----:B-1----:R-:W-:-:S04]  /*0450*/  FADD R25, R26, R26 ;  /* 0x0000001a1a197221 */ /* 0x002fc80000000000 */
[----:B------:R-:W-:Y:S01]  /*0460*/  FADD.RZ R19, R24, 1 ;  /* 0x3f80000018137421 */ /* 0x000fe2000000c000 */
[C---:B------:R-:W-:Y:S01]  /*0470*/  FMUL R25, |R22|.reuse, R25 ;  /* 0x0000001916197220 */ /* 0x040fe20000400200 */
[----:B------:R-:W-:-:S03]  /*0480*/  FSETP.GT.AND P0, PT, |R22|, 8.50705917302346158658e+37, PT ;  /* 0x7e8000001600780b */ /* 0x000fc60003f04200 */
[----:B------:R-:W-:Y:S02]  /*0490*/  IADD3 R19, PT, PT, R19, -0x3f400000, RZ ;  /* 0xc0c0000013137810 */ /* 0x000fe40007ffe0ff */
[----:B------:R-:W-:Y:S02]  /*04a0*/  FSEL R25, R25, -2, !P0 ;  /* 0xc000000019197808 */ /* 0x000fe40004000000 */
[----:B------:R-:W-:Y:S02]  /*04b0*/  LOP3.LUT R27, R19, 0xff800000, RZ, 0xc0, !PT ;  /* 0xff800000131b7812 */ /* 0x000fe400078ec0ff */
[----:B------:R-:W-:Y:S01]  /*04c0*/  MOV R19, 0x3e800000 ;  /* 0x3e80000000137802 */ /* 0x000fe20000000f00 */
[----:B------:R-:W-:Y:S01]  /*04d0*/  FADD.RZ R28, R25, 1 ;  /* 0x3f800000191c7421 */ /* 0x000fe2000000c000 */
[----:B------:R-:W-:Y:S02]  /*04e0*/  IADD3 R18, PT, PT, -R27, 0x40800000, RZ ;  /* 0x408000001b127810 */ /* 0x000fe40007ffe1ff */
[----:B------:R-:W-:-:S02]  /*04f0*/  IADD3 R26, PT, PT, R24, -R27, RZ ;  /* 0x8000001b181a7210 */ /* 0x000fc40007ffe0ff */
[----:B------:R-:W-:Y:S01]  /*0500*/  IADD3 R28, PT, PT, R28, -0x3f400000, RZ ;  /* 0xc0c000001c1c7810 */ /* 0x000fe20007ffe0ff */
[----:B------:R-:W-:-:S04]  /*0510*/  FFMA R29, R18, R19, -1 ;  /* 0xbf800000121d7423 */ /* 0x000fc80000000013 */
[----:B------:R-:W-:Y:S01]  /*0520*/  FADD R29, R26, R29 ;  /* 0x0000001d1a1d7221 */ /* 0x000fe20000000000 */
[----:B------:R-:W-:Y:S02]  /*0530*/  LOP3.LUT R26, R28, 0xff800000, RZ, 0xc0, !PT ;  /* 0xff8000001c1a7812 */ /* 0x000fe400078ec0ff */
[----:B------:R-:W-:Y:S02]  /*0540*/  MOV R18, 0x3d39bf78 ;  /* 0x3d39bf7800127802 */ /* 0x000fe40000000f00 */
[----:B------:R-:W-:Y:S02]  /*0550*/  IADD3 R32, PT, PT, -R26, 0x40800000, RZ ;  /* 0x408000001a207810 */ /* 0x000fe40007ffe1ff */
[----:B------:R-:W-:Y:S01]  /*0560*/  IADD3 R30, PT, PT, R25, -R26, RZ ;  /* 0x8000001a191e7210 */ /* 0x000fe20007ffe0ff */
[----:B------:R-:W-:Y:S02]  /*0570*/  FFMA R28, R29, -R18, 0.10546888411045074463 ;  /* 0x3dd800121d1c7423 */ /* 0x000fe40000000812 */
[----:B------:R-:W-:-:S02]  /*0580*/  FFMA R31, R32, R19, -1 ;  /* 0xbf800000201f7423 */ /* 0x000fc40000000013 */
[C---:B------:R-:W-:Y:S02]  /*0590*/  FFMA R28, R29.reuse, R28, -0.13229703903198242188 ;  /* 0xbe0778e01d1c7423 */ /* 0x040fe4000000001c */
[----:B------:R-:W-:Y:S01]  /*05a0*/  FADD R31, R30, R31 ;  /* 0x0000001f1e1f7221 */ /* 0x000fe20000000000 */
[----:B----4-:R-:W-:Y:S01]  /*05b0*/  FADD R33, -|R20|, 1 ;  /* 0x3f80000014217421 */ /* 0x010fe20000000300 */
[----:B------:R-:W-:Y:S02]  /*05c0*/  FFMA R28, R29, R28, 0.14491446316242218018 ;  /* 0x3e1464751d1c7423 */ /* 0x000fe4000000001c */
[----:B------:R-:W-:Y:S01]  /*05d0*/  FFMA R30, R31, -R18, 0.10546888411045074463 ;  /* 0x3dd800121f1e7423 */ /* 0x000fe20000000812 */
[----:B-----5:R-:W-:Y:S01]  /*05e0*/  FADD R32, -|R21|, 1 ;  /* 0x3f80000015207421 */ /* 0x020fe20000000300 */
[----:B------:R-:W-:Y:S02]  /*05f0*/  FFMA R28, R29, R28, -0.16641564667224884033 ;  /* 0xbe2a68dd1d1c7423 */ /* 0x000fe4000000001c */
[----:B------:R-:W-:Y:S01]  /*0600*/  FFMA R30, R31, R30, -0.13229703903198242188 ;  /* 0xbe0778e01f1e7423 */ /* 0x000fe2000000001e */
[----:B------:R-:W0:Y:S01]  /*0610*/  MUFU.RCP R33, R33 ;  /* 0x0000002100217308 */ /* 0x000e220000001000 */
[----:B------:R-:W-:-:S02]  /*0620*/  FFMA R28, R29, R28, 0.19988867640495300293 ;  /* 0x3e4caf9e1d1c7423 */ /* 0x000fc4000000001c */
[----:B------:R-:W-:-:S05]  /*0630*/  FFMA R30, R31, R30, 0.14491446316242218018 ;  /* 0x3e1464751f1e7423 */ /* 0x000fca000000001e */
[----:B------:R-:W1:Y:S01]  /*0640*/  MUFU.RCP R32, R32 ;  /* 0x0000002000207308 */ /* 0x000e620000001000 */
[----:B------:R-:W-:Y:S01]  /*0650*/  FFMA R30, R31, R30, -0.16641564667224884033 ;  /* 0xbe2a68dd1f1e7423 */ /* 0x000fe2000000001e */
[----:B------:R-:W-:-:S03]  /*0660*/  FFMA R28, R29, R28, -0.25000196695327758789 ;  /* 0xbe8000421d1c7423 */ /* 0x000fc6000000001c */
[----:B------:R-:W-:Y:S01]  /*0670*/  FFMA R30, R31, R30, 0.19988867640495300293 ;  /* 0x3e4caf9e1f1e7423 */ /* 0x000fe2000000001e */
[----:B------:R-:W-:-:S03]  /*0680*/  FFMA R28, R29, R28, 0.33333510160446166992 ;  /* 0x3eaaaae61d1c7423 */ /* 0x000fc6000000001c */
[----:B------:R-:W-:Y:S01]  /*0690*/  FFMA R30, R31, R30, -0.25000196695327758789 ;  /* 0xbe8000421f1e7423 */ /* 0x000fe2000000001e */
[----:B------:R-:W-:Y:S01]  /*06a0*/  FFMA R28, R29, R28, -0.5 ;  /* 0xbf0000001d1c7423 */ /* 0x000fe2000000001c */
[----:B------:R-:W-:Y:S01]  /*06b0*/  I2FP.F32.S32 R27, R27 ;  /* 0x0000001b001b7245 */ /* 0x000fe20000201400 */
[----:B0-----:R-:W-:Y:S01]  /*06c0*/  FADD R33, R33, R33 ;  /* 0x0000002121217221 */ /* 0x001fe20000000000 */
[----:B------:R-:W-:Y:S01]  /*06d0*/  FFMA R30, R31, R30, 0.33333510160446166992 ;  /* 0x3eaaaae61f1e7423 */ /* 0x000fe2000000001e */
[----:B------:R-:W-:Y:S01]  /*06e0*/  FMUL R28, R29, R28 ;  /* 0x0000001c1d1c7220 */ /* 0x000fe20000400000 */
[----:B-1----:R-:W-:Y:S02]  /*06f0*/  FADD R32, R32, R32 ;  /* 0x0000002020207221 */ /* 0x002fe40000000000 */
[----:B------:R-:W-:Y:S01]  /*0700*/  FFMA R30, R31, R30, -0.5 ;  /* 0xbf0000001f1e7423 */ /* 0x000fe2000000001e */
[----:B------:R-:W-:Y:S01]  /*0710*/  FFMA R28, R29, R28, R29 ;  /* 0x0000001c1d1c7223 */ /* 0x000fe2000000001d */
[----:B------:R-:W-:Y:S01]  /*0720*/  FMUL R27, R27, 1.1920928955078125e-07 ;  /* 0x340000001b1b7820 */ /* 0x000fe20000400000 */
[C---:B------:R-:W-:Y:S01]  /*0730*/  FMUL R34, |R20|.reuse, R33 ;  /* 0x0000002114227220 */ /* 0x040fe20000400200 */
[----:B------:R-:W-:Y:S01]  /*0740*/  FMUL R29, |R21|, R32 ;  /* 0x00000020151d7220 */ /* 0x000fe20000400200 */
[----:B------:R-:W-:Y:S01]  /*0750*/  FSETP.GT.AND P2, PT, |R20|, 8.50705917302346158658e+37, PT ;  /* 0x7e8000001400780b */ /* 0x000fe20003f44200 */
[----:B------:R-:W-:Y:S01]  /*0760*/  FMUL R32, R31, R30 ;  /* 0x0000001e1f207220 */ /* 0x000fe20000400000 */
[----:B------:R-:W-:Y:S01]  /*0770*/  FSETP.GT.AND P1, PT, |R21|, 8.50705917302346158658e+37, PT ;  /* 0x7e8000001500780b */ /* 0x000fe20003f24200 */
[----:B------:R-:W-:Y:S01]  /*0780*/  FFMA R30, R27, 0.69314718246459960938, R28 ;  /* 0x3f3172181b1e7823 */ /* 0x000fe2000000001c */
[----:B------:R-:W-:-:S02]  /*0790*/  ISETP.GE.U32.AND P0, PT, R24, 0x7f800000, PT ;  /* 0x7f8000001800780c */ /* 0x000fc40003f06070 */
[----:B------:R-:W-:Y:S02]  /*07a0*/  FSEL R27, R34, -2, !P2 ;  /* 0xc0000000221b7808 */ /* 0x000fe40005000000 */
[----:B------:R-:W-:Y:S01]  /*07b0*/  FSEL R28, R29, -2, !P1 ;  /* 0xc00000001d1c7808 */ /* 0x000fe20004800000 */
[----:B------:R-:W-:Y:S01]  /*07c0*/  FFMA R33, R31, R32, R31 ;  /* 0x000000201f217223 */ /* 0x000fe2000000001f */
[----:B------:R-:W-:Y:S01]  /*07d0*/  ISETP.GT.AND P3, PT, R24, -0x40800000, P0 ;  /* 0xbf8000001800780c */ /* 0x000fe20000764270 */
[----:B------:R-:W-:Y:S01]  /*07e0*/  FADD.RZ R32, R27, 1 ;  /* 0x3f8000001b207421 */ /* 0x000fe2000000c000 */
[----:B------:R-:W0:Y:S01]  /*07f0*/  LDS R29, [R13+UR4+-0x28] ;  /* 0xffffd8040d1d7984 */ /* 0x000e220008000800 */
[----:B------:R-:W-:Y:S01]  /*0800*/  FADD.RZ R31, R28, 1 ;  /* 0x3f8000001c1f7421 */ /* 0x000fe2000000c000 */
[----:B------:R-:W-:Y:S02]  /*0810*/  I2FP.F32.S32 R26, R26 ;  /* 0x0000001a001a7245 */ /* 0x000fe40000201400 */
[----:B------:R-:W-:-:S02]  /*0820*/  IADD3 R34, PT, PT, R32, -0x3f400000, RZ ;  /* 0xc0c0000020227810 */ /* 0x000fc40007ffe0ff */
[----:B------:R-:W-:Y:S01]  /*0830*/  IADD3 R31, PT, PT, R31, -0x3f400000, RZ ;  /* 0xc0c000001f1f7810 */ /* 0x000fe20007ffe0ff */
[----:B------:R-:W-:Y:S01]  /*0840*/  FMUL R32, R26, 1.1920928955078125e-07 ;  /* 0x340000001a207820 */ /* 0x000fe20000400000 */
[----:B------:R-:W-:Y:S02]  /*0850*/  ISETP.GE.U32.AND P2, PT, R25, 0x7f800000, PT ;  /* 0x7f8000001900780c */ /* 0x000fe40003f46070 */
[----:B------:R-:W-:Y:S02]  /*0860*/  @P0 MOV R35, 0x7f800000 ;  /* 0x7f80000000230802 */ /* 0x000fe40000000f00 */
[----:B------:R-:W-:Y:S02]  /*0870*/  LOP3.LUT R26, R34, 0xff800000, RZ, 0xc0, !PT ;  /* 0xff800000221a7812 */ /* 0x000fe400078ec0ff */
[----:B------:R-:W-:Y:S01]  /*0880*/  LOP3.LUT R31, R31, 0xff800000, RZ, 0xc0, !PT ;  /* 0xff8000001f1f7812 */ /* 0x000fe200078ec0ff */
[----:B------:R-:W-:Y:S01]  /*0890*/  @P3 FFMA R30, R24, R35, +INF ;  /* 0x7f800000181e3423 */ /* 0x000fe20000000023 */
[----:B------:R-:W-:-:S02]  /*08a0*/  ISETP.GT.AND P4, PT, R25, -0x40800000, P2 ;  /* 0xbf8000001900780c */ /* 0x000fc40001784270 */
[----:B------:R-:W-:Y:S02]  /*08b0*/  @P0 FSETP.NEU.AND P1, PT, R24, RZ, PT ;  /* 0x000000ff1800020b */ /* 0x000fe40003f2d000 */
[----:B------:R-:W-:Y:S02]  /*08c0*/  IADD3 R36, PT, PT, -R26, 0x40800000, RZ ;  /* 0x408000001a247810 */ /* 0x000fe40007ffe1ff */
[----:B------:R-:W-:Y:S01]  /*08d0*/  IADD3 R24, PT, PT, -R31, 0x40800000, RZ ;  /* 0x408000001f187810 */ /* 0x000fe20007ffe1ff */
[----:B------:R-:W-:Y:S01]  /*08e0*/  FFMA R32, R32, 0.69314718246459960938, R33 ;  /* 0x3f31721820207823 */ /* 0x000fe20000000021 */
[----:B------:R-:W-:Y:S01]  /*08f0*/  IADD3 R33, PT, PT, R28, -R31, RZ ;  /* 0x8000001f1c217210 */ /* 0x000fe20007ffe0ff */
[-C--:B------:R-:W-:Y:S01]  /*0900*/  FFMA R35, R36, R19.reuse, -1 ;  /* 0xbf80000024237423 */ /* 0x080fe20000000013 */
[----:B------:R-:W-:Y:S01]  /*0910*/  FADD R36, -|R14|, 1 ;  /* 0x3f8000000e247421 */ /* 0x000fe20000000300 */
[----:B------:R-:W-:Y:S01]  /*0920*/  FFMA R24, R24, R19, -1 ;  /* 0xbf80000018187423 */ /* 0x000fe20000000013 */
[----:B------:R-:W-:-:S02]  /*0930*/  @P2 MOV R38, 0x7f800000 ;  /* 0x7f80000000262802 */ /* 0x000fc40000000f00 */
[----:B------:R-:W-:Y:S01]  /*0940*/  IADD3 R34, PT, PT, R27, -R26, RZ ;  /* 0x8000001a1b227210 */ /* 0x000fe20007ffe0ff */
[----:B------:R-:W-:Y:S01]  /*0950*/  FADD R33, R33, R24 ;  /* 0x0000001821217221 */ /* 0x000fe20000000000 */
[C---:B------:R-:W-:Y:S01]  /*0960*/  @P2 FSETP.NEU.AND P3, PT, R25.reuse, RZ, PT ;  /* 0x000000ff1900220b */ /* 0x040fe20003f6d000 */
[----:B------:R-:W-:Y:S01]  /*0970*/  @P4 FFMA R32, R25, R38, +INF ;  /* 0x7f80000019204423 */ /* 0x000fe20000000026 */
[----:B------:R-:W1:Y:S01]  /*0980*/  MUFU.RCP R36, R36 ;  /* 0x0000002400247308 */ /* 0x000e620000001000 */
[----:B------:R-:W-:Y:S01]  /*0990*/  FADD R25, R34, R35 ;  /* 0x0000002322197221 */ /* 0x000fe20000000000 */
[C---:B------:R-:W-:Y:S01]  /*09a0*/  FFMA R34, R33.reuse, -R18, 0.10546888411045074463 ;  /* 0x3dd8001221227423 */ /* 0x040fe20000000812 */
[----:B------:R-:W-:Y:S02]  /*09b0*/  MOV R24, 0x3f000000 ;  /* 0x3f00000000187802 */ /* 0x000fe40000000f00 */
[----:B------:R-:W-:Y:S01]  /*09c0*/  @P0 FSEL R30, R30, -RZ, P1 ;  /* 0x800000ff1e1e0208 */ /* 0x000fe20000800000 */
[----:B------:R-:W-:Y:S01]  /*09d0*/  FFMA R34, R33, R34, -0.13229703903198242188 ;  /* 0xbe0778e021227423 */ /* 0x000fe20000000022 */
[----:B------:R-:W-:-:S02]  /*09e0*/  LOP3.LUT R23, R24, 0x80000000, R23, 0xb8, !PT ;  /* 0x8000000018177812 */ /* 0x000fc400078eb817 */
[----:B------:R-:W-:Y:S01]  /*09f0*/  LOP3.LUT R35, R24, 0x80000000, R22, 0xb8, !PT ;  /* 0x8000000018237812 */ /* 0x000fe200078eb816 */
[----:B------:R-:W-:Y:S01]  /*0a00*/  FFMA R22, R25, -R18, 0.10546888411045074463 ;  /* 0x3dd8001219167423 */ /* 0x000fe20000000812 */
[----:B------:R-:W-:Y:S01]  /*0a10*/  FFMA R34, R33, R34, 0.14491446316242218018 ;  /* 0x3e14647521227423 */ /* 0x000fe20000000022 */
[----:B------:R-:W-:Y:S02]  /*0a20*/  FMUL R23, R23, R30 ;  /* 0x0000001e17177220 */ /* 0x000fe40000400000 */
[----:B------:R-:W-:Y:S01]  /*0a30*/  FFMA R22, R25, R22, -0.13229703903198242188 ;  /* 0xbe0778e019167423 */ /* 0x000fe20000000016 */
[----:B------:R-:W-:Y:S01]  /*0a40*/  FFMA R34, R33, R34, -0.16641564667224884033 ;  /* 0xbe2a68dd21227423 */ /* 0x000fe20000000022 */
[----:B0-----:R-:W-:Y:S01]  /*0a50*/  FFMA R12, R29, R23, R12 ;  /* 0x000000171d0c7223 */ /* 0x001fe2000000000c */
[----:B------:R-:W-:Y:S01]  /*0a60*/  @P2 FSEL R32, R32, -RZ, P3 ;  /* 0x800000ff20202208 */ /* 0x000fe20001800000 */
[----:B-1----:R-:W-:Y:S01]  /*0a70*/  FADD R23, R36, R36 ;  /* 0x0000002424177221 */ /* 0x002fe20000000000 */
[----:B------:R-:W-:Y:S01]  /*0a80*/  FFMA R22, R25, R22, 0.14491446316242218018 ;  /* 0x3e14647519167423 */ /* 0x000fe20000000016 */
[----:B------:R-:W-:Y:S01]  /*0a90*/  FFMA R34, R33, R34, 0.19988867640495300293 ;  /* 0x3e4caf9e21227423 */ /* 0x000fe20000000022 */
[C---:B------:R-:W-:Y:S01]  /*0aa0*/  FSETP.GT.AND P0, PT, |R14|.reuse, 8.50705917302346158658e+37, PT ;  /* 0x7e8000000e00780b */ /* 0x040fe20003f04200 */
[----:B------:R-:W-:Y:S01]  /*0ab0*/  FMUL R23, |R14|, R23 ;  /* 0x000000170e177220 */ /* 0x000fe20000400200 */
[----:B------:R-:W-:Y:S01]  /*0ac0*/  FFMA R22, R25, R22, -0.16641564667224884033 ;  /* 0xbe2a68dd19167423 */ /* 0x000fe20000000016 */
[----:B------:R-:W-:Y:S01]  /*0ad0*/  FMUL R35, R35, R32 ;  /* 0x0000002023237220 */ /* 0x000fe20000400000 */
[----:B------:R-:W-:Y:S01]  /*0ae0*/  FFMA R34, R33, R34, -0.25000196695327758789 ;  /* 0xbe80004221227423 */ /* 0x000fe20000000022 */
[----:B------:R-:W-:Y:S01]  /*0af0*/  FADD R32, -|R17|, 1 ;  /* 0x3f80000011207421 */ /* 0x000fe20000000300 */
[----:B------:R-:W-:Y:S01]  /*0b00*/  ISETP.GE.U32.AND P2, PT, R28, 0x7f800000, PT ;  /* 0x7f8000001c00780c */ /* 0x000fe20003f46070 */
[----:B------:R-:W-:Y:S01]  /*0b10*/  FFMA R30, R25, R22, 0.19988867640495300293 ;  /* 0x3e4caf9e191e7423 */ /* 0x000fe20000000016 */
[----:B------:R-:W-:Y:S01]  /*0b20*/  FFMA R34, R33, R34, 0.33333510160446166992 ;  /* 0x3eaaaae621227423 */ /* 0x000fe20000000022 */
[----:B------:R-:W-:-:S02]  /*0b30*/  FSEL R22, R23, -2, !P0 ;  /* 0xc000000017167808 */ /* 0x000fc40004000000 */
[----:B------:R-:W0:Y:S01]  /*0b40*/  MUFU.RCP R32, R32 ;  /* 0x0000002000207308 */ /* 0x000e220000001000 */
[----:B------:R-:W-:Y:S01]  /*0b50*/  FFMA R34, R33, R34, -0.5 ;  /* 0xbf00000021227423 */ /* 0x000fe20000000022 */
[----:B------:R-:W-:Y:S01]  /*0b60*/  ISETP.GT.AND P0, PT, R28, -0x40800000, P2 ;  /* 0xbf8000001c00780c */ /* 0x000fe20001704270 */
[----:B------:R-:W-:Y:S01]  /*0b70*/  FADD.RZ R23, R22, 1 ;  /* 0x3f80000016177421 */ /* 0x000fe2000000c000 */
[----:B------:R-:W-:Y:S01]  /*0b80*/  FFMA R30, R25, R30, -0.25000196695327758789 ;  /* 0xbe800042191e7423 */ /* 0x000fe2000000001e */
[----:B------:R-:W-:Y:S01]  /*0b90*/  I2FP.F32.S32 R31, R31 ;  /* 0x0000001f001f7245 */ /* 0x000fe20000201400 */
[----:B------:R-:W-:Y:S01]  /*0ba0*/  FMUL R34, R33, R34 ;  /* 0x0000002221227220 */ /* 0x000fe20000400000 */
[----:B------:R-:W-:Y:S01]  /*0bb0*/  FFMA R8, R29, R35, R8 ;  /* 0x000000231d087223 */ /* 0x000fe20000000008 */
[----:B------:R-:W-:Y:S01]  /*0bc0*/  FFMA R30, R25, R30, 0.33333510160446166992 ;  /* 0x3eaaaae6191e7423 */ /* 0x000fe2000000001e */
[----:B------:R-:W-:Y:S01]  /*0bd0*/  IADD3 R23, PT, PT, R23, -0x3f400000, RZ ;  /* 0xc0c0000017177810 */ /* 0x000fe20007ffe0ff */
[----:B------:R-:W-:Y:S01]  /*0be0*/  FFMA R34, R33, R34, R33 ;  /* 0x0000002221227223 */ /* 0x000fe20000000021 */
[----:B------:R-:W-:Y:S01]  /*0bf0*/  FMUL R31, R31, 1.1920928955078125e-07 ;  /* 0x340000001f1f7820 */ /* 0x000fe20000400000 */
[----:B------:R-:W-:Y:S01]  /*0c00*/  @P2 MOV R29, 0x7f800000 ;  /* 0x7f800000001d2802 */ /* 0x000fe20000000f00 */
[----:B------:R-:W-:Y:S01]  /*0c10*/  FFMA R30, R25, R30, -0.5 ;  /* 0xbf000000191e7423 */ /* 0x000fe2000000001e */
[----:B------:R-:W-:Y:S01]  /*0c20*/  LOP3.LUT R23, R23, 0xff800000, RZ, 0xc0, !PT ;  /* 0xff80000017177812 */ /* 0x000fe200078ec0ff */
[----:B------:R-:W-:Y:S01]  /*0c30*/  FFMA R31, R31, 0.69314718246459960938, R34 ;  /* 0x3f3172181f1f7823 */ /* 0x000fe20000000022 */
[C---:B------:R-:W-:Y:S01]  /*0c40*/  @P2 FSETP.NEU.AND P3, PT, R28.reuse, RZ, PT ;  /* 0x000000ff1c00220b */ /* 0x040fe20003f6d000 */
[----:B------:R-:W-:Y:S01]  /*0c50*/  @P0 FFMA R31, R28, R29, +INF ;  /* 0x7f8000001c1f0423 */ /* 0x000fe2000000001d */
[----:B------:R-:W-:Y:S01]  /*0c60*/  FMUL R30, R25, R30 ;  /* 0x0000001e191e7220 */ /* 0x000fe20000400000 */
[----:B------:R-:W-:Y:S01]  /*0c70*/  IADD3 R28, PT, PT, -R23, 0x40800000, RZ ;  /* 0x40800000171c7810 */ /* 0x000fe20007ffe1ff */
[----:B0-----:R-:W-:Y:S01]  /*0c80*/  FADD R32, R32, R32 ;  /* 0x0000002020207221 */ /* 0x001fe20000000000 */
[----:B------:R-:W-:Y:S01]  /*0c90*/  IADD3 R29, PT, PT, R22, -R23, RZ ;  /* 0x80000017161d7210 */ /* 0x000fe20007ffe0ff */
[----:B------:R-:W-:Y:S01]  /*0ca0*/  FFMA R30, R25, R30, R25 ;  /* 0x0000001e191e7223 */ /* 0x000fe20000000019 */
[----:B------:R-:W-:Y:S01]  /*0cb0*/  FADD R25, -|R16|, 1 ;  /* 0x3f80000010197421 */ /* 0x000fe20000000300 */
[----:B------:R-:W-:Y:S01]  /*0cc0*/  FFMA R28, R28, R19, -1 ;  /* 0xbf8000001c1c7423 */ /* 0x000fe20000000013 */
[C---:B------:R-:W-:Y:S01]  /*0cd0*/  FMUL R32, |R17|.reuse, R32 ;  /* 0x0000002011207220 */ /* 0x040fe20000400200 */
[----:B------:R-:W-:Y:S01]  /*0ce0*/  FSETP.GT.AND P1, PT, |R17|, 8.50705917302346158658e+37, PT ;  /* 0x7e8000001100780b */ /* 0x000fe20003f24200 */
[----:B------:R-:W-:Y:S01]  /*0cf0*/  FADD R35, -|R15|, 1 ;  /* 0x3f8000000f237421 */ /* 0x000fe20000000300 */
[----:B------:R0:W1:Y:S01]  /*0d00*/  MUFU.RCP R34, R25 ;  /* 0x0000001900227308 */ /* 0x0000620000001000 */
[----:B------:R-:W-:Y:S01]  /*0d10*/  FADD R29, R29, R28 ;  /* 0x0000001c1d1d7221 */ /* 0x000fe20000000000 */
[----:B------:R-:W-:-:S02]  /*0d20*/  LOP3.LUT R28, R24, 0x80000000, R21, 0xb8, !PT ;  /* 0x80000000181c7812 */ /* 0x000fc400078eb815 */
[----:B------:R-:W-:Y:S02]  /*0d30*/  FSEL R21, R32, -2, !P1 ;  /* 0xc000000020157808 */ /* 0x000fe40004800000 */
[----:B------:R-:W-:Y:S02]  /*0d40*/  ISETP.GE.U32.AND P0, PT, R27, 0x7f800000, PT ;  /* 0x7f8000001b00780c */ /* 0x000fe40003f06070 */
[----:B------:R-:W-:Y:S01]  /*0d50*/  I2FP.F32.S32 R26, R26 ;  /* 0x0000001a001a7245 */ /* 0x000fe20000201400 */
[----:B------:R-:W2:Y:S01]  /*0d60*/  MUFU.RCP R35, R35 ;  /* 0x0000002300237308 */ /* 0x000ea20000001000 */
[----:B------:R-:W-:Y:S01]  /*0d70*/  @P2 FSEL R31, R31, -RZ, P3 ;  /* 0x800000ff1f1f2208 */ /* 0x000fe20001800000 */
[----:B------:R-:W-:Y:S01]  /*0d80*/  FADD.RZ R33, R21, 1 ;  /* 0x3f80000015217421 */ /* 0x000fe2000000c000 */
[----:B------:R-:W-:Y:S01]  /*0d90*/  ISETP.GT.AND P1, PT, R27, -0x40800000, P0 ;  /* 0xbf8000001b00780c */ /* 0x000fe20000724270 */
[----:B0-----:R-:W-:Y:S01]  /*0da0*/  FMUL R25, R26, 1.1920928955078125e-07 ;  /* 0x340000001a197820 */ /* 0x001fe20000400000 */
[----:B------:R-:W-:Y:S01]  /*0db0*/  FFMA R32, R29, -R18, 0.10546888411045074463 ;  /* 0x3dd800121d207423 */ /* 0x000fe20000000812 */
[----:B------:R-:W-:Y:S01]  /*0dc0*/  FMUL R26, R28, R31 ;  /* 0x0000001f1c1a7220 */ /* 0x000fe20000400000 */
[----:B------:R-:W-:Y:S01]  /*0dd0*/  IADD3 R28, PT, PT, R33, -0x3f400000, RZ ;  /* 0xc0c00000211c7810 */ /* 0x000fe20007ffe0ff */
[----:B------:R-:W-:Y:S01]  /*0de0*/  FFMA R30, R25, 0.69314718246459960938, R30 ;  /* 0x3f317218191e7823 */ /* 0x000fe2000000001e */
[C---:B------:R-:W-:Y:S01]  /*0df0*/  FFMA R32, R29.reuse, R32, -0.13229703903198242188 ;  /* 0xbe0778e01d207423 */ /* 0x040fe20000000020 */
[----:B------:R-:W-:Y:S01]  /*0e00*/  @P0 MOV R36, 0x7f800000 ;  /* 0x7f80000000240802 */ /* 0x000fe20000000f00 */
[----:B-1----:R-:W-:Y:S01]  /*0e10*/  FADD R25, R34, R34 ;  /* 0x0000002222197221 */ /* 0x002fe20000000000 */
[----:B------:R-:W-:Y:S01]  /*0e20*/  LOP3.LUT R28, R28, 0xff800000, RZ, 0xc0, !PT ;  /* 0xff8000001c1c7812 */ /* 0x000fe200078ec0ff */
[----:B------:R-:W-:-:S02]  /*0e30*/  FFMA R32, R29, R32, 0.14491446316242218018 ;  /* 0x3e1464751d207423 */ /* 0x000fc40000000020 */
[----:B------:R-:W-:Y:S01]  /*0e40*/  FMUL R25, |R16|, R25 ;  /* 0x0000001910197220 */ /* 0x000fe20000400200 */
[----:B------:R-:W-:Y:S01]  /*0e50*/  IADD3 R34, PT, PT, -R28, 0x40800000, RZ ;  /* 0x408000001c227810 */ /* 0x000fe20007ffe1ff */
[----:B------:R-:W-:Y:S01]  /*0e60*/  @P1 FFMA R30, R27, R36, +INF ;  /* 0x7f8000001b1e1423 */ /* 0x000fe20000000024 */
[----:B------:R-:W-:Y:S01]  /*0e70*/  FSETP.GT.AND P1, PT, |R16|, 8.50705917302346158658e+37, PT ;  /* 0x7e8000001000780b */ /* 0x000fe20003f24200 */
[----:B--2---:R-:W-:Y:S01]  /*0e80*/  FADD R36, R35, R35 ;  /* 0x0000002323247221 */ /* 0x004fe20000000000 */
[----:B------:R-:W-:Y:S01]  /*0e90*/  FFMA R32, R29, R32, -0.16641564667224884033 ;  /* 0xbe2a68dd1d207423 */ /* 0x000fe20000000020 */
[----:B------:R-:W-:Y:S01]  /*0ea0*/  IADD3 R31, PT, PT, R21, -R28, RZ ;  /* 0x8000001c151f7210 */ /* 0x000fe20007ffe0ff */
[----:B------:R-:W-:Y:S01]  /*0eb0*/  FFMA R34, R34, R19, -1 ;  /* 0xbf80000022227423 */ /* 0x000fe20000000013 */
[----:B------:R-:W-:Y:S01]  /*0ec0*/  @P0 FSETP.NEU.AND P3, PT, R27, RZ, PT ;  /* 0x000000ff1b00020b */ /* 0x000fe20003f6d000 */
[----:B------:R-:W-:Y:S01]  /*0ed0*/  FMUL R36, |R15|, R36 ;  /* 0x000000240f247220 */ /* 0x000fe20000400200 */
[----:B------:R-:W-:Y:S01]  /*0ee0*/  FSEL R27, R25, -2, !P1 ;  /* 0xc0000000191b7808 */ /* 0x000fe20004800000 */
[----:B------:R-:W-:Y:S01]  /*0ef0*/  FFMA R32, R29, R32, 0.19988867640495300293 ;  /* 0x3e4caf9e1d207423 */ /* 0x000fe20000000020 */
[----:B------:R-:W-:Y:S01]  /*0f00*/  FSETP.GT.AND P2, PT, |R15|, 8.50705917302346158658e+37, PT ;  /* 0x7e8000000f00780b */ /* 0x000fe20003f44200 */
[----:B------:R-:W-:Y:S01]  /*0f10*/  FADD R31, R31, R34 ;  /* 0x000000221f1f7221 */ /* 0x000fe20000000000 */
[----:B------:R-:W-:Y:S01]  /*0f20*/  LOP3.LUT R33, R24, 0x80000000, R20, 0xb8, !PT ;  /* 0x8000000018217812 */ /* 0x000fe200078eb814 */
[----:B------:R-:W-:Y:S01]  /*0f30*/  FFMA R32, R29, R32, -0.25000196695327758789 ;  /* 0xbe8000421d207423 */ /* 0x000fe20000000020 */
[----:B------:R-:W-:Y:S01]  /*0f40*/  FSEL R25, R36, -2, !P2 ;  /* 0xc000000024197808 */ /* 0x000fe20005000000 */
[----:B------:R-:W-:Y:S01]  /*0f50*/  FADD.RZ R34, R27, 1 ;  /* 0x3f8000001b227421 */ /* 0x000fe2000000c000 */
[----:B------:R-:W-:Y:S01]  /*0f60*/  @P0 FSEL R30, R30, -RZ, P3 ;  /* 0x800000ff1e1e0208 */ /* 0x000fe20001800000 */
[----:B------:R-:W-:Y:S01]  /*0f70*/  FFMA R20, R31, -R18, 0.10546888411045074463 ;  /* 0x3dd800121f147423 */ /* 0x000fe20000000812 */
[----:B------:R-:W-:Y:S01]  /*0f80*/  FFMA R32, R29, R32, 0.33333510160446166992 ;  /* 0x3eaaaae61d207423 */ /* 0x000fe20000000020 */
[----:B------:R-:W-:Y:S01]  /*0f90*/  FADD.RZ R35, R25, 1 ;  /* 0x3f80000019237421 */ /* 0x000fe2000000c000 */
[----:B------:R-:W-:Y:S01]  /*0fa0*/  IADD3 R34, PT, PT, R34, -0x3f400000, RZ ;  /* 0xc0c0000022227810 */ /* 0x000fe20007ffe0ff */
[----:B------:R-:W-:Y:S01]  /*0fb0*/  FMUL R33, R33, R30 ;  /* 0x0000001e21217220 */ /* 0x000fe20000400000 */
[----:B------:R-:W-:Y:S01]  /*0fc0*/  FFMA R30, R31, R20, -0.13229703903198242188 ;  /* 0xbe0778e01f1e7423 */ /* 0x000fe20000000014 */
[----:B------:R-:W-:Y:S01]  /*0fd0*/  FFMA R32, R29, R32, -0.5 ;  /* 0xbf0000001d207423 */ /* 0x000fe20000000020 */
[----:B------:R-:W-:-:S02]  /*0fe0*/  LOP3.LUT R20, R34, 0xff800000, RZ, 0xc0, !PT ;  /* 0xff80000022147812 */ /* 0x000fc400078ec0ff */
[----:B------:R-:W-:Y:S01]  /*0ff0*/  IADD3 R35, PT, PT, R35, -0x3f400000, RZ ;  /* 0xc0c0000023237810 */ /* 0x000fe20007ffe0ff */
[----:B------:R-:W-:Y:S01]  /*1000*/  FFMA R34, R31, R30, 0.14491446316242218018 ;  /* 0x3e1464751f227423 */ /* 0x000fe2000000001e */
[----:B------:R-:W-:Y:S01]  /*1010*/  I2FP.F32.S32 R23, R23 ;  /* 0x0000001700177245 */ /* 0x000fe20000201400 */
[----:B------:R-:W-:Y:S01]  /*1020*/  FMUL R32, R29, R32 ;  /* 0x000000201d207220 */ /* 0x000fe20000400000 */
[----:B------:R-:W-:Y:S01]  /*1030*/  LOP3.LUT R30, R35, 0xff800000, RZ, 0xc0, !PT ;  /* 0xff800000231e7812 */ /* 0x000fe200078ec0ff */
[----:B------:R-:W-:Y:S01]  /*1040*/  FFMA R34, R31, R34, -0.16641564667224884033 ;  /* 0xbe2a68dd1f227423 */ /* 0x000fe20000000022 */
[----:B------:R-:W-:Y:S01]  /*1050*/  IADD3 R36, PT, PT, -R20, 0x40800000, RZ ;  /* 0x4080000014247810 */ /* 0x000fe20007ffe1ff */
[----:B------:R-:W-:Y:S01]  /*1060*/  FFMA R32, R29, R32, R29 ;  /* 0x000000201d207223 */ /* 0x000fe2000000001d */
[----:B------:R-:W-:Y:S01]  /*1070*/  FMUL R23, R23, 1.1920928955078125e-07 ;  /* 0x3400000017177820 */ /* 0x000fe20000400000 */
[----:B------:R-:W-:Y:S01]  /*1080*/  IADD3 R38, PT, PT, -R30, 0x40800000, RZ ;  /* 0x408000001e267810 */ /* 0x000fe20007ffe1ff */
[----:B------:R-:W-:Y:S01]  /*1090*/  FFMA R34, R31, R34, 0.19988867640495300293 ;  /* 0x3e4caf9e1f227423 */ /* 0x000fe20000000022 */
[----:B------:R-:W-:Y:S01]  /*10a0*/  IADD3 R29, PT, PT, R27, -R20, RZ ;  /* 0x800000141b1d7210 */ /* 0x000fe20007ffe0ff */
[----:B------:R-:W-:Y:S01]  /*10b0*/  FFMA R23, R23, 0.69314718246459960938, R32 ;  /* 0x3f31721817177823 */ /* 0x000fe20000000020 */
[----:B------:R-:W-:Y:S01]  /*10c0*/  IADD3 R32, PT, PT, R13, UR4, RZ ;  /* 0x000000040d207c10 */ /* 0x000fe2000fffe0ff */
[-C--:B------:R-:W-:Y:S01]  /*10d0*/  FFMA R36, R36, R19.reuse, -1 ;  /* 0xbf80000024247423 */ /* 0x080fe20000000013 */
[----:B------:R-:W-:Y:S01]  /*10e0*/  FFMA R34, R31, R34, -0.25000196695327758789 ;  /* 0xbe8000421f227423 */ /* 0x000fe20000000022 */
[----:B------:R-:W-:Y:S01]  /*10f0*/  IADD3 R35, PT, PT, R25, -R30, RZ ;  /* 0x8000001e19237210 */ /* 0x000fe20007ffe0ff */
[----:B------:R-:W-:Y:S01]  /*1100*/  FFMA R38, R38, R19, -1 ;  /* 0xbf80000026267423 */ /* 0x000fe20000000013 */
[----:B------:R-:W-:Y:S01]  /*1110*/  FADD R29, R29, R36 ;  /* 0x000000241d1d7221 */ /* 0x000fe20000000000 */
[----:B------:R-:W0:Y:S01]  /*1120*/  LDS R19, [R32+-0x14] ;  /* 0xffffec0020137984 */ /* 0x000e220000000800 */
[----:B------:R-:W-:Y:S01]  /*1130*/  FFMA R34, R31, R34, 0.33333510160446166992 ;  /* 0x3eaaaae61f227423 */ /* 0x000fe20000000022 */
[----:B------:R-:W-:Y:S01]  /*1140*/  FADD R35, R35, R38 ;  /* 0x0000002623237221 */ /* 0x000fe20000000000 */
[----:B------:R-:W-:-:S02]  /*1150*/  FFMA R36, R29, -R18, 0.10546888411045074463 ;  /* 0x3dd800121d247423 */ /* 0x000fc40000000812 */
[----:B------:R-:W-:Y:S01]  /*1160*/  FFMA R34, R31, R34, -0.5 ;  /* 0xbf0000001f227423 */ /* 0x000fe20000000022 */
[----:B------:R-:W-:Y:S01]  /*1170*/  FFMA R18, R35, -R18, 0.10546888411045074463 ;  /* 0x3dd8001223127423 */ /* 0x000fe20000000812 */
[----:B------:R-:W-:Y:S01]  /*1180*/  IADD3 R2, P4, PT, R2, 0x4, RZ ;  /* 0x0000000402027810 */ /* 0x000fe20007f9e0ff */
[----:B------:R-:W-:Y:S01]  /*1190*/  FFMA R36, R29, R36, -0.13229703903198242188 ;  /* 0xbe0778e01d247423 */ /* 0x000fe20000000024 */
[----:B------:R-:W-:Y:S01]  /*11a0*/  FMUL R34, R31, R34 ;  /* 0x000000221f227220 */ /* 0x000fe20000400000 */
[----:B------:R-:W-:Y:S01]  /*11b0*/  ISETP.GE.U32.AND P5, PT, R22, 0x7f800000, PT ;  /* 0x7f8000001600780c */ /* 0x000fe20003fa6070 */
[----:B------:R-:W-:Y:S01]  /*11c0*/  FFMA R18, R35, R18, -0.13229703903198242188 ;  /* 0xbe0778e023127423 */ /* 0x000fe20000000012 */
[----:B------:R-:W-:Y:S01]  /*11d0*/  I2FP.F32.S32 R28, R28 ;  /* 0x0000001c001c7245 */ /* 0x000fe20000201400 */
[----:B------:R-:W-:Y:S01]  /*11e0*/  FFMA R31, R31, R34, R31 ;  /* 0x000000221f1f7223 */ /* 0x000fe2000000001f */
[----:B------:R-:W-:Y:S01]  /*11f0*/  IADD3.X R3, PT, PT, RZ, R3, RZ, P4, !PT ;  /* 0x00000003ff037210 */ /* 0x000fe200027fe4ff */
[----:B------:R-:W-:Y:S01]  /*1200*/  FFMA R36, R29, R36, 0.14491446316242218018 ;  /* 0x3e1464751d247423 */ /* 0x000fe20000000024 */
[----:B------:R-:W-:Y:S01]  /*1210*/  FFMA R34, R35, R18, 0.14491446316242218018 ;  /* 0x3e14647523227423 */ /* 0x000fe20000000012 */
[----:B------:R-:W-:Y:S01]  /*1220*/  ISETP.GE.U32.AND P4, PT, R21, 0x7f800000, PT ;  /* 0x7f8000001500780c */ /* 0x000fe20003f86070 */
[----:B------:R-:W-:Y:S01]  /*1230*/  FMUL R28, R28, 1.1920928955078125e-07 ;  /* 0x340000001c1c7820 */ /* 0x000fe20000400000 */
[----:B------:R-:W-:Y:S01]  /*1240*/  ISETP.GT.AND P0, PT, R22, -0x40800000, P5 ;  /* 0xbf8000001600780c */ /* 0x000fe20002f04270 */
[----:B------:R-:W-:Y:S01]  /*1250*/  FFMA R36, R29, R36, -0.16641564667224884033 ;  /* 0xbe2a68dd1d247423 */ /* 0x000fe20000000024 */
[----:B------:R-:W-:Y:S01]  /*1260*/  FFMA R34, R35, R34, -0.16641564667224884033 ;  /* 0xbe2a68dd23227423 */ /* 0x000fe20000000022 */
[----:B------:R-:W-:Y:S01]  /*1270*/  ISETP.GT.AND P1, PT, R21, -0x40800000, P4 ;  /* 0xbf8000001500780c */ /* 0x000fe20002724270 */
[----:B------:R-:W-:Y:S01]  /*1280*/  FFMA R18, R28, 0.69314718246459960938, R31 ;  /* 0x3f3172181c127823 */ /* 0x000fe2000000001f */
[----:B------:R-:W-:Y:S01]  /*1290*/  FFMA R36, R29, R36, 0.19988867640495300293 ;  /* 0x3e4caf9e1d247423 */ /* 0x000fe20000000024 */
[----:B------:R-:W1:Y:S01]  /*12a0*/  LDS R28, [R32] ;  /* 0x00000000201c7984 */ /* 0x000e620000000800 */
[----:B------:R-:W-:Y:S01]  /*12b0*/  FFMA R34, R35, R34, 0.19988867640495300293 ;  /* 0x3e4caf9e23227423 */ /* 0x000fe20000000022 */
[----:B------:R-:W-:-:S02]  /*12c0*/  @P5 MOV R37, 0x7f800000 ;  /* 0x7f80000000255802 */ /* 0x000fc40000000f00 */
[----:B------:R2:W3:Y:S01]  /*12d0*/  LDS R31, [R32+0x14] ;  /* 0x00001400201f7984 */ /* 0x0004e20000000800 */
[----:B------:R-:W-:Y:S01]  /*12e0*/  FFMA R36, R29, R36, -0.25000196695327758789 ;  /* 0xbe8000421d247423 */ /* 0x000fe20000000024 */
[----:B------:R-:W-:Y:S01]  /*12f0*/  FFMA R34, R35, R34, -0.25000196695327758789 ;  /* 0xbe80004223227423 */ /* 0x000fe20000000022 */
[----:B------:R-:W-:Y:S01]  /*1300*/  @P4 MOV R38, 0x7f800000 ;  /* 0x7f80000000264802 */ /* 0x000fe20000000f00 */
[----:B------:R-:W-:Y:S01]  /*1310*/  @P0 FFMA R23, R22, R37, +INF ;  /* 0x7f80000016170423 */ /* 0x000fe20000000025 */
[----:B------:R-:W-:Y:S01]  /*1320*/  ISETP.GE.U32.AND P2, PT, R27, 0x7f800000, PT ;  /* 0x7f8000001b00780c */ /* 0x000fe20003f46070 */
[----:B------:R-:W-:Y:S01]  /*1330*/  FFMA R36, R29, R36, 0.33333510160446166992 ;  /* 0x3eaaaae61d247423 */ /* 0x000fe20000000024 */
[----:B------:R-:W-:Y:S01]  /*1340*/  ISETP.GE.U32.AND P0, PT, R25, 0x7f800000, PT ;  /* 0x7f8000001900780c */ /* 0x000fe20003f06070 */
[----:B------:R-:W-:Y:S01]  /*1350*/  FFMA R34, R35, R34, 0.33333510160446166992 ;  /* 0x3eaaaae623227423 */ /* 0x000fe20000000022 */
[----:B------:R-:W-:Y:S01]  /*1360*/  @P1 FFMA R18, R21, R38, +INF ;  /* 0x7f80000015121423 */ /* 0x000fe20000000026 */
[----:B------:R-:W-:Y:S01]  /*1370*/  ISETP.GT.AND P1, PT, R27, -0x40800000, P2 ;  /* 0xbf8000001b00780c */ /* 0x000fe20001724270 */
[----:B------:R-:W-:Y:S01]  /*1380*/  FFMA R36, R29, R36, -0.5 ;  /* 0xbf0000001d247423 */ /* 0x000fe20000000024 */
[----:B------:R-:W-:Y:S01]  /*1390*/  ISETP.GT.AND P3, PT, R25, -0x40800000, P0 ;  /* 0xbf8000001900780c */ /* 0x000fe20000764270 */
[----:B------:R-:W-:Y:S01]  /*13a0*/  FFMA R34, R35, R34, -0.5 ;  /* 0xbf00000023227423 */ /* 0x000fe20000000022 */
[----:B------:R-:W-:Y:S01]  /*13b0*/  I2FP.F32.S32 R20, R20 ;  /* 0x0000001400147245 */ /* 0x000fe20000201400 */
[----:B------:R-:W-:Y:S01]  /*13c0*/  FMUL R36, R29, R36 ;  /* 0x000000241d247220 */ /* 0x000fe20000400000 */
[----:B------:R-:W-:Y:S01]  /*13d0*/  I2FP.F32.S32 R30, R30 ;  /* 0x0000001e001e7245 */ /* 0x000fe20000201400 */
[----:B------:R-:W-:Y:S01]  /*13e0*/  FMUL R34, R35, R34 ;  /* 0x0000002223227220 */ /* 0x000fe20000400000 */
[----:B0-----:R-:W-:Y:S01]  /*13f0*/  FFMA R11, R19, R26, R11 ;  /* 0x0000001a130b7223 */ /* 0x001fe2000000000b */
[----:B------:R-:W-:Y:S01]  /*1400*/  FFMA R29, R29, R36, R29 ;  /* 0x000000241d1d7223 */ /* 0x000fe2000000001d */
[----:B------:R-:W-:Y:S01]  /*1410*/  FMUL R20, R20, 1.1920928955078125e-07 ;  /* 0x3400000014147820 */ /* 0x000fe20000400000 */
[----:B------:R-:W-:Y:S01]  /*1420*/  FFMA R35, R35, R34, R35 ;  /* 0x0000002223237223 */ /* 0x000fe20000000023 */
[----:B------:R-:W-:Y:S01]  /*1430*/  FMUL R30, R30, 1.1920928955078125e-07 ;  /* 0x340000001e1e7820 */ /* 0x000fe20000400000 */
[----:B------:R-:W-:-:S02]  /*1440*/  @P2 MOV R26, 0x7f800000 ;  /* 0x7f800000001a2802 */ /* 0x000fc40000000f00 */
[----:B--2---:R-:W-:Y:S02]  /*1450*/  @P0 MOV R32, 0x7f800000 ;  /* 0x7f80000000200802 */ /* 0x004fe40000000f00 */
[----:B------:R-:W-:Y:S01]  /*1460*/  @P5 FSETP.NEU.AND P6, PT, R22, RZ, PT ;  /* 0x000000ff1600520b */ /* 0x000fe20003fcd000 */
[----:B------:R-:W-:Y:S01]  /*1470*/  FFMA R20, R20, 0.69314718246459960938, R29 ;  /* 0x3f31721814147823 */ /* 0x000fe2000000001d */
[----:B------:R-:W-:Y:S01]  /*1480*/  FFMA R30, R30, 0.69314718246459960938, R35 ;  /* 0x3f3172181e1e7823 */ /* 0x000fe20000000023 */
[----:B------:R-:W-:Y:S01]  /*1490*/  UIADD3 UR4, UPT, UPT, UR4, 0x4, URZ ;  /* 0x0000000404047890 */ /* 0x000fe2000fffe0ff */
[----:B------:R-:W-:Y:S01]  /*14a0*/  @P1 FFMA R20, R27, R26, +INF ;  /* 0x7f8000001b141423 */ /* 0x000fe2000000001a */
[----:B------:R-:W-:Y:S01]  /*14b0*/  @P3 FFMA R30, R25, R32, +INF ;  /* 0x7f800000191e3423 */ /* 0x000fe20000000020 */
[----:B------:R-:W-:Y:S02]  /*14c0*/  @P5 FSEL R23, R23, -RZ, P6 ;  /* 0x800000ff17175208 */ /* 0x000fe40003000000 */
[----:B------:R-:W-:-:S02]  /*14d0*/  @P4 FSETP.NEU.AND P3, PT, R21, RZ, PT ;  /* 0x000000ff1500420b */ /* 0x000fc40003f6d000 */
[----:B------:R-:W-:Y:S02]  /*14e0*/  @P2 FSETP.NEU.AND P1, PT, R27, RZ, PT ;  /* 0x000000ff1b00220b */ /* 0x000fe40003f2d000 */
[----:B------:R-:W-:Y:S01]  /*14f0*/  @P0 FSETP.NEU.AND P5, PT, R25, RZ, PT ;  /* 0x000000ff1900020b */ /* 0x000fe20003fad000 */
[----:B------:R-:W-:Y:S01]  /*1500*/  UISETP.NE.AND UP0, UPT, UR4, 0x3c, UPT ;  /* 0x0000003c0400788c */ /* 0x000fe2000bf05270 */
[----:B------:R-:W-:Y:S01]  /*1510*/  FFMA R10, R19, R33, R10 ;  /* 0x00000021130a7223 */ /* 0x000fe2000000000a */
[C---:B------:R-:W-:Y:S02]  /*1520*/  LOP3.LUT R14, R24.reuse, 0x80000000, R14, 0xb8, !PT ;  /* 0x80000000180e7812 */ /* 0x040fe400078eb80e */
[C---:B------:R-:W-:Y:S02]  /*1530*/  LOP3.LUT R17, R24.reuse, 0x80000000, R17, 0xb8, !PT ;  /* 0x8000000018117812 */ /* 0x040fe400078eb811 */
[C---:B------:R-:W-:Y:S02]  /*1540*/  LOP3.LUT R19, R24.reuse, 0x80000000, R16, 0xb8, !PT ;  /* 0x8000000018137812 */ /* 0x040fe400078eb810 */
[----:B------:R-:W-:-:S02]  /*1550*/  LOP3.LUT R15, R24, 0x80000000, R15, 0xb8, !PT ;  /* 0x80000000180f7812 */ /* 0x000fc400078eb80f */
[----:B------:R-:W-:Y:S02]  /*1560*/  @P4 FSEL R18, R18, -RZ, P3 ;  /* 0x800000ff12124208 */ /* 0x000fe40001800000 */
[----:B------:R-:W-:Y:S02]  /*1570*/  @P2 FSEL R20, R20, -RZ, P1 ;  /* 0x800000ff14142208 */ /* 0x000fe40000800000 */
[----:B------:R-:W-:Y:S01]  /*1580*/  @P0 FSEL R30, R30, -RZ, P5 ;  /* 0x800000ff1e1e0208 */ /* 0x000fe20002800000 */
[----:B------:R-:W-:Y:S01]  /*1590*/  FMUL R14, R14, R23 ;  /* 0x000000170e0e7220 */ /* 0x000fe20000400000 */
[----:B------:R-:W-:Y:S01]  /*15a0*/  FMUL R18, R17, R18 ;  /* 0x0000001211127220 */ /* 0x000fe20000400000 */
[----:B------:R-:W-:Y:S02]  /*15b0*/  FMUL R19, R19, R20 ;  /* 0x0000001413137220 */ /* 0x000fe40000400000 */
[----:B------:R-:W-:Y:S01]  /*15c0*/  FMUL R30, R15, R30 ;  /* 0x0000001e0f1e7220 */ /* 0x000fe20000400000 */
[C---:B-1----:R-:W-:Y:S01]  /*15d0*/  FFMA R9, R28.reuse, R14, R9 ;  /* 0x0000000e1c097223 */ /* 0x042fe20000000009 */
[----:B------:R-:W-:Y:S01]  /*15e0*/  FFMA R7, R28, R18, R7 ;  /* 0x000000121c077223 */ /* 0x000fe20000000007 */
[C---:B---3--:R-:W-:Y:S01]  /*15f0*/  FFMA R6, R31.reuse, R19, R6 ;  /* 0x000000131f067223 */ /* 0x048fe20000000006 */
[----:B------:R-:W-:Y:S01]  /*1600*/  FFMA R5, R31, R30, R5 ;  /* 0x0000001e1f057223 */ /* 0x000fe20000000005 */
[----:B------:R-:W-:Y:S06]  /*1610*/  BRA.U UP0, `(.L_x_1) ;  /* 0xffffffed004c7547 */ /* 0x000fec000b83ffff */
[----:B------:R-:W0:Y:S01]  /*1620*/  LDC.64 R2, c[0x0][0x380] ;  /* 0x0000e000ff027b82 */ /* 0x000e220000000a00 */
[C---:B------:R-:W-:Y:S02]  /*1630*/  SHF.L.U32 R13, R0.reuse, 0x4, RZ ;  /* 0x00000004000d7819 */ /* 0x040fe400000006ff */
[----:B------:R-:W-:Y:S02]  /*1640*/  SHF.L.U32 R0, R0, 0x1, RZ ;  /* 0x0000000100007819 */ /* 0x000fe400000006ff */
[----:B------:R-:W-:Y:S02]  /*1650*/  LOP3.LUT R13, R13, 0x20, RZ, 0xc0, !PT ;  /* 0x000000200d0d7812 */ /* 0x000fe400078ec0ff */
[----:B------:R-:W-:Y:S02]  /*1660*/  LOP3.LUT R0, R0, 0x2, RZ, 0xc0, !PT ;  /* 0x0000000200007812 */ /* 0x000fe400078ec0ff */
[----:B------:R-:W-:-:S04]  /*1670*/  LEA R13, R4, R13, 0x2 ;  /* 0x0000000d040d7211 */ /* 0x000fc800078e10ff */
[----:B------:R-:W-:-:S05]  /*1680*/  IADD3 R13, PT, PT, R0, R13, RZ ;  /* 0x0000000d000d7210 */ /* 0x000fca0007ffe0ff */
[----:B0-----:R-:W-:-:S05]  /*1690*/  IMAD.WIDE.U32 R2, R13, 0x4, R2 ;  /* 0x000000040d027825 */ /* 0x001fca00078e0002 */
[----:B------:R-:W-:Y:S04]  /*16a0*/  STG.E desc[UR6][R2.64], R12 ;  /* 0x0000000c02007986 */ /* 0x000fe8000c101906 */
[----:B------:R-:W-:Y:S04]  /*16b0*/  STG.E desc[UR6][R2.64+0x4], R8 ;  /* 0x0000040802007986 */ /* 0x000fe8000c101906 */
[----:B------:R-:W-:Y:S04]  /*16c0*/  STG.E desc[UR6][R2.64+0x20], R11 ;  /* 0x0000200b02007986 */ /* 0x000fe8000c101906 */
[----:B------:R-:W-:Y:S04]  /*16d0*/  STG.E desc[UR6][R2.64+0x24], R10 ;  /* 0x0000240a02007986 */ /* 0x000fe8000c101906 */
[----:B------:R-:W-:Y:S04]  /*16e0*/  STG.E desc[UR6][R2.64+0x40], R9 ;  /* 0x0000400902007986 */ /* 0x000fe8000c101906 */
[----:B------:R-:W-:Y:S04]  /*16f0*/  STG.E desc[UR6][R2.64+0x44], R7 ;  /* 0x0000440702007986 */ /* 0x000fe8000c101906 */
[----:B------:R-:W-:Y:S04]  /*1700*/  STG.E desc[UR6][R2.64+0x60], R6 ;  /* 0x0000600602007986 */ /* 0x000fe8000c101906 */
[----:B------:R-:W-:Y:S01]  /*1710*/  STG.E desc[UR6][R2.64+0x64], R5 ;  /* 0x0000640502007986 */ /* 0x000fe2000c101906 */
[----:B------:R-:W-:Y:S05]  /*1720*/  EXIT ;  /* 0x000000000000794d */ /* 0x000fea0003800000 */
.L_x_2:
        /* <DEDUP_REMOVED lines=13> */
.L_x_6:


//--------------------- .text.default_function_kernel_2 --------------------------
	.section	.text.default_function_kernel_2,"ax",@progbits
	.align	128
        .global         default_function_kernel_2
        .type           default_function_kernel_2,@function
        .size           default_function_kernel_2,(.L_x_7 - default_function_kernel_2)
        .other          default_function_kernel_2,@"STO_CUDA_ENTRY STV_DEFAULT"
default_function_kernel_2:
.text.default_function_kernel_2:
        /* <DEDUP_REMOVED lines=8> */
[----:B--2---:R-:W2:Y:S01]  /*0080*/  LDG.E.CONSTANT R0, desc[UR6][R2.64] ;  /* 0x0000000602007981 */ /* 0x004ea2000c1e9900 */
[----:B------:R-:W-:Y:S01]  /*0090*/  HFMA2 R8, -RZ, RZ, 1.625, 0 ;  /* 0x3e800000ff087431 */ /* 0x000fe200000001ff */
[----:B------:R-:W-:Y:S01]  /*00a0*/  MOV R9, 0x3d39bf78 ;  /* 0x3d39bf7800097802 */ /* 0x000fe20000000f00 */
[C---:B--2---:R-:W-:Y:S01]  /*00b0*/  FADD R4, -|R0|.reuse, 1 ;  /* 0x3f80000000047421 */ /* 0x044fe20000000300 */
[----:B------:R-:W-:-:S05]  /*00c0*/  FSETP.GT.AND P0, PT, |R0|, 8.50705917302346158658e+37, PT ;  /* 0x7e8000000000780b */ /* 0x000fca0003f04200 */
[----:B------:R-:W0:Y:S02]  /*00d0*/  MUFU.RCP R4, R4 ;  /* 0x0000000400047308 */ /* 0x000e240000001000 */
[----:B0-----:R-:W-:-:S04]  /*00e0*/  FADD R7, R4, R4 ;  /* 0x0000000404077221 */ /* 0x001fc80000000000 */
[----:B------:R-:W-:-:S05]  /*00f0*/  FMUL R7, |R0|, R7 ;  /* 0x0000000700077220 */ /* 0x000fca0000400200 */
[----:B------:R-:W-:-:S04]  /*0100*/  FSEL R7, R7, -2, !P0 ;  /* 0xc000000007077808 */ /* 0x000fc80004000000 */
[C---:B------:R-:W-:Y:S01]  /*0110*/  ISETP.GE.U32.AND P0, PT, R7.reuse, 0x7f800000, PT ;  /* 0x7f8000000700780c */ /* 0x040fe20003f06070 */
[----:B------:R-:W-:-:S03]  /*0120*/  FADD.RZ R6, R7, 1 ;  /* 0x3f80000007067421 */ /* 0x000fc6000000c000 */
[----:B------:R-:W-:Y:S02]  /*0130*/  ISETP.GT.AND P1, PT, R7, -0x40800000, P0 ;  /* 0xbf8000000700780c */ /* 0x000fe40000724270 */
[----:B------:R-:W-:-:S04]  /*0140*/  IADD3 R6, PT, PT, R6, -0x3f400000, RZ ;  /* 0xc0c0000006067810 */ /* 0x000fc80007ffe0ff */
[----:B------:R-:W-:-:S04]  /*0150*/  LOP3.LUT R6, R6, 0xff800000, RZ, 0xc0, !PT ;  /* 0xff80000006067812 */ /* 0x000fc800078ec0ff */
[----:B------:R-:W-:Y:S02]  /*0160*/  IADD3 R3, PT, PT, -R6, 0x40800000, RZ ;  /* 0x4080000006037810 */ /* 0x000fe40007ffe1ff */
[-C--:B------:R-:W-:Y:S02]  /*0170*/  IADD3 R2, PT, PT, R7, -R6.reuse, RZ ;  /* 0x8000000607027210 */ /* 0x080fe40007ffe0ff */
[----:B------:R-:W-:Y:S01]  /*0180*/  I2FP.F32.S32 R6, R6 ;  /* 0x0000000600067245 */ /* 0x000fe20000201400 */
[----:B------:R-:W-:-:S04]  /*0190*/  FFMA R3, R3, R8, -1 ;  /* 0xbf80000003037423 */ /* 0x000fc80000000008 */
[----:B------:R-:W-:Y:S01]  /*01a0*/  FADD R4, R2, R3 ;  /* 0x0000000302047221 */ /* 0x000fe20000000000 */
[----:B------:R-:W-:-:S03]  /*01b0*/  FMUL R6, R6, 1.1920928955078125e-07 ;  /* 0x3400000006067820 */ /* 0x000fc60000400000 */
[----:B------:R-:W-:-:S04]  /*01c0*/  FFMA R3, R4, -R9, 0.10546888411045074463 ;  /* 0x3dd8001204037423 */ /* 0x000fc80000000809 */
[----:B------:R-:W-:-:S04]  /*01d0*/  FFMA R3, R4, R3, -0.13229703903198242188 ;  /* 0xbe0778e004037423 */ /* 0x000fc80000000003 */
[----:B------:R-:W-:-:S04]  /*01e0*/  FFMA R3, R4, R3, 0.14491446316242218018 ;  /* 0x3e14647504037423 */ /* 0x000fc80000000003 */
[----:B------:R-:W-:-:S04]  /*01f0*/  FFMA R3, R4, R3, -0.16641564667224884033 ;  /* 0xbe2a68dd04037423 */ /* 0x000fc80000000003 */
[----:B------:R-:W-:-:S04]  /*0200*/  FFMA R3, R4, R3, 0.19988867640495300293 ;  /* 0x3e4caf9e04037423 */ /* 0x000fc80000000003 */
[----:B------:R-:W-:-:S04]  /*0210*/  FFMA R3, R4, R3, -0.25000196695327758789 ;  /* 0xbe80004204037423 */ /* 0x000fc80000000003 */
[----:B------:R-:W-:-:S04]  /*0220*/  FFMA R3, R4, R3, 0.33333510160446166992 ;  /* 0x3eaaaae604037423 */ /* 0x000fc80000000003 */
[----:B------:R-:W-:-:S04]  /*0230*/  FFMA R3, R4, R3, -0.5 ;  /* 0xbf00000004037423 */ /* 0x000fc80000000003 */
[C---:B------:R-:W-:Y:S02]  /*0240*/  FMUL R9, R4.reuse, R3 ;  /* 0x0000000304097220 */ /* 0x040fe40000400000 */
[----:B------:R-:W0:Y:S02]  /*0250*/  LDC.64 R2, c[0x0][0x380] ;  /* 0x0000e000ff027b82 */ /* 0x000e240000000a00 */
[----:B------:R-:W-:Y:S01]  /*0260*/  FFMA R9, R4, R9, R4 ;  /* 0x0000000904097223 */ /* 0x000fe20000000004 */
[----:B------:R-:W-:-:S03]  /*0270*/  @P0 MOV R4, 0x7f800000 ;  /* 0x7f80000000040802 */ /* 0x000fc60000000f00 */
[----:B------:R-:W-:Y:S01]  /*0280*/  FFMA R6, R6, 0.69314718246459960938, R9 ;  /* 0x3f31721806067823 */ /* 0x000fe20000000009 */
[----:B------:R-:W-:Y:S02]  /*0290*/  HFMA2 R9, -RZ, RZ, 1.75, 0 ;  /* 0x3f000000ff097431 */ /* 0x000fe400000001ff */
[C---:B------:R-:W-:Y:S01]  /*02a0*/  @P1 FFMA R6, R7.reuse, R4, +INF ;  /* 0x7f80000007061423 */ /* 0x040fe20000000004 */
[----:B------:R-:W-:-:S04]  /*02b0*/  @P0 FSETP.NEU.AND P1, PT, R7, RZ, PT ;  /* 0x000000ff0700020b */ /* 0x000fc80003f2d000 */
[----:B------:R-:W-:Y:S02]  /*02c0*/  @P0 FSEL R6, R6, -RZ, P1 ;  /* 0x800000ff06060208 */ /* 0x000fe40000800000 */
[----:B------:R-:W-:-:S05]  /*02d0*/  LOP3.LUT R7, R9, 0x80000000, R0, 0xb8, !PT ;  /* 0x8000000009077812 */ /* 0x000fca00078eb800 */
[----:B------:R-:W-:Y:S01]  /*02e0*/  FMUL R7, R7, R6 ;  /* 0x0000000607077220 */ /* 0x000fe20000400000 */
[----:B0-----:R-:W-:-:S04]  /*02f0*/  IMAD.WIDE.U32 R2, R5, 0x4, R2 ;  /* 0x0000000405027825 */ /* 0x001fc800078e0002 */
[----:B------:R-:W-:-:S05]  /*0300*/  FMUL R7, R0, R7 ;  /* 0x0000000700077220 */ /* 0x000fca0000400000 */
[----:B------:R-:W-:Y:S01]  /*0310*/  STG.E desc[UR6][R2.64], R7 ;  /* 0x0000000702007986 */ /* 0x000fe2000c101906 */
[----:B------:R-:W-:Y:S05]  /*0320*/  EXIT ;  /* 0x000000000000794d */ /* 0x000fea0003800000 */
.L_x_3:
        /* <DEDUP_REMOVED lines=13> */
.L_x_7:


//--------------------- .text.default_function_kernel --------------------------
	.section	.text.default_function_kernel,"ax",@progbits
	.align	128
        .global         default_function_kernel
        .type           default_function_kernel,@function
        .size           default_function_kernel,(.L_x_8 - default_function_kernel)
        .other          default_function_kernel,@"STO_CUDA_ENTRY STV_DEFAULT"
default_function_kernel:
.text.default_function_kernel:
[----:B------:R-:W-:Y:S01]  /*0000*/  LDC R1, c[0x0][0x37c] ;  /* 0x0000df00ff017b82 */ /* 0x000fe20000000800 */
[----:B------:R-:W0:Y:S07]  /*0010*/  S2R R9, SR_TID.X ;  /* 0x0000000000097919 */ /* 0x000e2e0000002100 */
[----:B------:R-:W1:Y:S01]  /*0020*/  S2UR UR4, SR_CTAID.X ;  /* 0x00000000000479c3 */ /* 0x000e620000002500 */
[----:B------:R-:W2:Y:S07]  /*0030*/  LDCU.64 UR6, c[0x0][0x358] ;  /* 0x00006b00ff0677ac */ /* 0x000eae0008000a00 */
[----:B------:R-:W3:Y:S08]  /*0040*/  LDC.64 R2, c[0x0][0x388] ;  /* 0x0000e200ff027b82 */ /* 0x000ef00000000a00 */
[----:B------:R-:W4:Y:S01]  /*0050*/  LDC.64 R4, c[0x0][0x390] ;  /* 0x0000e400ff047b82 */ /* 0x000f220000000a00 */
[----:B-1----:R-:W-:-:S07]  /*0060*/  USHF.L.U32 UR4, UR4, 0x6, URZ ;  /* 0x0000000604047899 */ /* 0x002fce00080006ff */
[----:B------:R-:W1:Y:S01]  /*0070*/  LDC.64 R6, c[0x0][0x380] ;  /* 0x0000e000ff067b82 */ /* 0x000e620000000a00 */
[----:B0-----:R-:W-:-:S05]  /*0080*/  LOP3.LUT R9, R9, UR4, RZ, 0xfc, !PT ;  /* 0x0000000409097c12 */ /* 0x001fca000f8efcff */
[----:B---3--:R-:W-:-:S04]  /*0090*/  IMAD.WIDE.U32 R2, R9, 0x4, R2 ;  /* 0x0000000409027825 */ /* 0x008fc800078e0002 */
[C---:B----4-:R-:W-:Y:S02]  /*00a0*/  IMAD.WIDE.U32 R4, R9.reuse, 0x4, R4 ;  /* 0x0000000409047825 */ /* 0x050fe400078e0004 */
[----:B--2---:R-:W2:Y:S04]  /*00b0*/  LDG.E.CONSTANT R2, desc[UR6][R2.64] ;  /* 0x0000000602027981 */ /* 0x004ea8000c1e9900 */
[----:B------:R-:W2:Y:S01]  /*00c0*/  LDG.E.CONSTANT R5, desc[UR6][R4.64] ;  /* 0x0000000604057981 */ /* 0x000ea2000c1e9900 */
[----:B-1----:R-:W-:-:S04]  /*00d0*/  IMAD.WIDE.U32 R6, R9, 0x4, R6 ;  /* 0x0000000409067825 */ /* 0x002fc800078e0006 */
[----:B--2---:R-:W-:-:S05]  /*00e0*/  FADD R9, R2, -R5 ;  /* 0x8000000502097221 */ /* 0x004fca0000000000 */
[----:B------:R-:W-:Y:S01]  /*00f0*/  STG.E desc[UR6][R6.64], R9 ;  /* 0x0000000906007986 */ /* 0x000fe2000c101906 */
[----:B------:R-:W-:Y:S05]  /*0100*/  EXIT ;  /* 0x000000000000794d */ /* 0x000fea0003800000 */
.L_x_4:
        /* <DEDUP_REMOVED lines=15> */
.L_x_8:


//--------------------- .nv.shared.reserved.0     --------------------------
	.section	.nv.shared.reserved.0,"aw",@nobits
	.weak		__nv_reservedSMEM_offset_0_alias
	.size		__nv_reservedSMEM_offset_0_alias, 0, 64
	.other		__nv_reservedSMEM_offset_0_alias,@"STO_CUDA_RESERVED_SHARED STV_DEFAULT"
__nv_reservedSMEM_offset_0_alias:
	.zero		0
	.zero		64


//--------------------- .nv.shared.default_function_kernel_3 --------------------------
	.section	.nv.shared.default_function_kernel_3,"aw",@nobits
	.sectionflags	@""
	.align	4
.nv.shared.default_function_kernel_3:
	.zero		1184


//--------------------- .nv.constant0.default_function_kernel_1 --------------------------
	.section	.nv.constant0.default_function_kernel_1,"a",@progbits
	.sectionflags	@""
	.align	4
.nv.constant0.default_function_kernel_1:
	.zero		912


//--------------------- .nv.constant0.default_function_kernel_3 --------------------------
	.section	.nv.constant0.default_function_kernel_3,"a",@progbits
	.sectionflags	@""
	.align	4
.nv.constant0.default_function_kernel_3:
	.zero		920


//--------------------- .nv.constant0.default_function_kernel_2 --------------------------
	.section	.nv.constant0.default_function_kernel_2,"a",@progbits
	.sectionflags	@""
	.align	4
.nv.constant0.default_function_kernel_2:
	.zero		912


//--------------------- .nv.constant0.default_function_kernel --------------------------
	.section	.nv.constant0.default_function_kernel,"a",@progbits
	.sectionflags	@""
	.align	4
.nv.constant0.default_function_kernel:
	.zero		920


//--------------------- SYMBOLS --------------------------

	.type		.nv.reservedSmem.offset0,@object
	.size		.nv.reservedSmem.offset0,0x4
	.type		.nv.reservedSmem.cap,@object
	.size		.nv.reservedSmem.cap,0x4
